//
// Generated by NVIDIA NVVM Compiler
//
// Compiler Build ID: CL-36424714
// Cuda compilation tools, release 13.0, V13.0.88
// Based on NVVM 20.0.0
//

.version 9.0
.target sm_100
.address_size 64

	// .globl	forward_kernel_fp32

.visible .entry forward_kernel_fp32(
	.param .u64 .ptr .align 1 forward_kernel_fp32_param_0,
	.param .u64 .ptr .align 1 forward_kernel_fp32_param_1,
	.param .u64 .ptr .align 1 forward_kernel_fp32_param_2,
	.param .u64 .ptr .align 1 forward_kernel_fp32_param_3,
	.param .u64 .ptr .align 1 forward_kernel_fp32_param_4,
	.param .u64 .ptr .align 1 forward_kernel_fp32_param_5,
	.param .u64 .ptr .align 1 forward_kernel_fp32_param_6,
	.param .u64 .ptr .align 1 forward_kernel_fp32_param_7,
	.param .u64 .ptr .align 1 forward_kernel_fp32_param_8,
	.param .u32 forward_kernel_fp32_param_9,
	.param .u32 forward_kernel_fp32_param_10,
	.param .u32 forward_kernel_fp32_param_11
)
{
	.reg .pred 	%p<32>;
	.reg .b32 	%r<52>;
	.reg .b32 	%f<129>;
	.reg .b64 	%rd<55>;

	ld.param.u64 	%rd27, [forward_kernel_fp32_param_1];
	ld.param.u64 	%rd28, [forward_kernel_fp32_param_2];
	ld.param.u64 	%rd29, [forward_kernel_fp32_param_3];
	ld.param.u64 	%rd30, [forward_kernel_fp32_param_4];
	ld.param.u64 	%rd23, [forward_kernel_fp32_param_5];
	ld.param.u64 	%rd25, [forward_kernel_fp32_param_7];
	ld.param.u64 	%rd26, [forward_kernel_fp32_param_8];
	ld.param.u32 	%r28, [forward_kernel_fp32_param_9];
	ld.param.u32 	%r30, [forward_kernel_fp32_param_11];
	cvta.to.global.u64 	%rd1, %rd29;
	cvta.to.global.u64 	%rd2, %rd28;
	cvta.to.global.u64 	%rd3, %rd27;
	cvta.to.global.u64 	%rd4, %rd30;
	mov.u32 	%r31, %ctaid.x;
	mov.u32 	%r32, %ntid.x;
	mul.lo.s32 	%r1, %r31, %r32;
	mov.u32 	%r2, %tid.x;
	add.s32 	%r3, %r1, %r2;
	mul.lo.s32 	%r4, %r30, %r28;
	setp.ge.s32 	%p1, %r3, %r4;
	@%p1 bra 	$L__BB0_44;
	ld.param.u32 	%r39, [forward_kernel_fp32_param_10];
	cvta.to.global.u64 	%rd31, %rd25;
	cvta.to.global.u64 	%rd32, %rd23;
	cvta.to.global.u64 	%rd33, %rd26;
	ld.global.f32 	%f57, [%rd4];
	add.f32 	%f58, %f57, 0f3F000000;
	ld.global.f32 	%f59, [%rd3];
	mul.f32 	%f128, %f58, %f59;
	mul.wide.s32 	%rd34, %r3, 4;
	add.s64 	%rd5, %rd31, %rd34;
	mov.b32 	%r33, 0;
	st.global.u32 	[%rd5], %r33;
	add.s64 	%rd6, %rd32, %rd34;
	st.global.u32 	[%rd6], %r33;
	add.s64 	%rd7, %rd33, %rd34;
	st.global.f32 	[%rd7], %f128;
	setp.lt.s32 	%p2, %r39, 1;
	@%p2 bra 	$L__BB0_43;
	ld.param.u32 	%r40, [forward_kernel_fp32_param_10];
	setp.lt.u32 	%p3, %r40, 4;
	mov.f32 	%f122, 0f00000000;
	mov.b32 	%r51, 0;
	@%p3 bra 	$L__BB0_33;
	mov.f32 	%f122, 0f00000000;
	mov.b32 	%r46, 0;
	mul.wide.s32 	%rd12, %r4, 4;
	mov.u32 	%r44, %r3;
	mov.u32 	%r45, %r4;
$L__BB0_4:
	ld.param.u64 	%rd52, [forward_kernel_fp32_param_0];
	cvta.to.global.u64 	%rd35, %rd52;
	mul.wide.s32 	%rd36, %r44, 4;
	add.s64 	%rd8, %rd35, %rd36;
	ld.global.f32 	%f63, [%rd8];
	add.f32 	%f4, %f128, %f63;
	mul.wide.s32 	%rd37, %r45, 4;
	add.s64 	%rd9, %rd7, %rd37;
	st.global.f32 	[%rd9], %f4;
	ld.global.f32 	%f5, [%rd3];
	setp.ltu.f32 	%p4, %f4, %f5;
	@%p4 bra 	$L__BB0_6;
	ld.global.f32 	%f65, [%rd2];
	setp.lt.f32 	%p5, %f122, %f65;
	mov.f32 	%f113, 0f3F800000;
	@%p5 bra 	$L__BB0_8;
$L__BB0_6:
	setp.geu.f32 	%p6, %f4, 0f00000000;
	mov.f32 	%f113, 0f00000000;
	@%p6 bra 	$L__BB0_8;
	ld.global.f32 	%f67, [%rd1];
	setp.gt.f32 	%p7, %f122, %f67;
	selp.f32 	%f113, 0fBF800000, 0f00000000, %p7;
$L__BB0_8:
	cvt.rn.f32.u32 	%f68, %r46;
	ld.global.f32 	%f8, [%rd2];
	setp.leu.f32 	%p8, %f8, %f68;
	@%p8 bra 	$L__BB0_10;
	ld.global.f32 	%f69, [%rd4];
	mul.f32 	%f70, %f5, %f69;
	div.rn.f32 	%f71, %f70, %f8;
	fma.rn.f32 	%f114, %f113, %f5, %f71;
	bra.uni 	$L__BB0_11;
$L__BB0_10:
	mul.f32 	%f114, %f113, %f5;
$L__BB0_11:
	sub.f32 	%f72, %f4, %f114;
	add.f32 	%f12, %f122, %f113;
	mul.wide.s32 	%rd38, %r45, 4;
	add.s64 	%rd10, %rd6, %rd38;
	st.global.f32 	[%rd10], %f113;
	add.s64 	%rd11, %rd5, %rd38;
	st.global.f32 	[%rd11], %f12;
	add.s64 	%rd13, %rd8, %rd12;
	ld.global.f32 	%f73, [%rd13];
	add.f32 	%f13, %f72, %f73;
	add.s64 	%rd14, %rd9, %rd12;
	st.global.f32 	[%rd14], %f13;
	ld.global.f32 	%f14, [%rd3];
	setp.ltu.f32 	%p9, %f13, %f14;
	@%p9 bra 	$L__BB0_13;
	ld.global.f32 	%f75, [%rd2];
	setp.lt.f32 	%p10, %f12, %f75;
	mov.f32 	%f115, 0f3F800000;
	@%p10 bra 	$L__BB0_15;
$L__BB0_13:
	setp.geu.f32 	%p11, %f13, 0f00000000;
	mov.f32 	%f115, 0f00000000;
	@%p11 bra 	$L__BB0_15;
	ld.global.f32 	%f77, [%rd1];
	setp.gt.f32 	%p12, %f12, %f77;
	selp.f32 	%f115, 0fBF800000, 0f00000000, %p12;
$L__BB0_15:
	add.s32 	%r8, %r46, 1;
	cvt.rn.f32.u32 	%f78, %r8;
	ld.global.f32 	%f17, [%rd2];
	setp.gt.f32 	%p13, %f17, %f78;
	@%p13 bra 	$L__BB0_17;
	mul.f32 	%f116, %f115, %f14;
	bra.uni 	$L__BB0_18;
$L__BB0_17:
	ld.global.f32 	%f79, [%rd4];
	mul.f32 	%f80, %f14, %f79;
	div.rn.f32 	%f81, %f80, %f17;
	fma.rn.f32 	%f116, %f115, %f14, %f81;
$L__BB0_18:
	sub.f32 	%f82, %f13, %f116;
	add.f32 	%f21, %f12, %f115;
	add.s64 	%rd15, %rd10, %rd12;
	st.global.f32 	[%rd15], %f115;
	add.s64 	%rd16, %rd11, %rd12;
	st.global.f32 	[%rd16], %f21;
	add.s64 	%rd17, %rd13, %rd12;
	ld.global.f32 	%f83, [%rd17];
	add.f32 	%f22, %f82, %f83;
	add.s64 	%rd18, %rd14, %rd12;
	st.global.f32 	[%rd18], %f22;
	ld.global.f32 	%f23, [%rd3];
	setp.ltu.f32 	%p14, %f22, %f23;
	@%p14 bra 	$L__BB0_20;
	ld.global.f32 	%f85, [%rd2];
	setp.lt.f32 	%p15, %f21, %f85;
	mov.f32 	%f117, 0f3F800000;
	@%p15 bra 	$L__BB0_22;
$L__BB0_20:
	setp.geu.f32 	%p16, %f22, 0f00000000;
	mov.f32 	%f117, 0f00000000;
	@%p16 bra 	$L__BB0_22;
	ld.global.f32 	%f87, [%rd1];
	setp.gt.f32 	%p17, %f21, %f87;
	selp.f32 	%f117, 0fBF800000, 0f00000000, %p17;
$L__BB0_22:
	add.s32 	%r9, %r8, 1;
	cvt.rn.f32.u32 	%f88, %r9;
	ld.global.f32 	%f26, [%rd2];
	setp.gt.f32 	%p18, %f26, %f88;
	@%p18 bra 	$L__BB0_24;
	mul.f32 	%f118, %f117, %f23;
	bra.uni 	$L__BB0_25;
$L__BB0_24:
	ld.global.f32 	%f89, [%rd4];
	mul.f32 	%f90, %f23, %f89;
	div.rn.f32 	%f91, %f90, %f26;
	fma.rn.f32 	%f118, %f117, %f23, %f91;
$L__BB0_25:
	sub.f32 	%f92, %f22, %f118;
	add.f32 	%f30, %f21, %f117;
	add.s64 	%rd19, %rd15, %rd12;
	st.global.f32 	[%rd19], %f117;
	add.s64 	%rd20, %rd16, %rd12;
	st.global.f32 	[%rd20], %f30;
	add.s64 	%rd39, %rd17, %rd12;
	ld.global.f32 	%f93, [%rd39];
	add.f32 	%f31, %f92, %f93;
	add.s64 	%rd40, %rd18, %rd12;
	st.global.f32 	[%rd40], %f31;
	ld.global.f32 	%f32, [%rd3];
	setp.ltu.f32 	%p19, %f31, %f32;
	@%p19 bra 	$L__BB0_27;
	ld.global.f32 	%f95, [%rd2];
	setp.lt.f32 	%p20, %f30, %f95;
	mov.f32 	%f119, 0f3F800000;
	@%p20 bra 	$L__BB0_29;
$L__BB0_27:
	setp.geu.f32 	%p21, %f31, 0f00000000;
	mov.f32 	%f119, 0f00000000;
	@%p21 bra 	$L__BB0_29;
	ld.global.f32 	%f97, [%rd1];
	setp.gt.f32 	%p22, %f30, %f97;
	selp.f32 	%f119, 0fBF800000, 0f00000000, %p22;
$L__BB0_29:
	add.s32 	%r10, %r9, 1;
	cvt.rn.f32.u32 	%f98, %r10;
	ld.global.f32 	%f35, [%rd2];
	setp.gt.f32 	%p23, %f35, %f98;
	@%p23 bra 	$L__BB0_31;
	mul.f32 	%f120, %f119, %f32;
	bra.uni 	$L__BB0_32;
$L__BB0_31:
	ld.global.f32 	%f99, [%rd4];
	mul.f32 	%f100, %f32, %f99;
	div.rn.f32 	%f101, %f100, %f35;
	fma.rn.f32 	%f120, %f119, %f32, %f101;
$L__BB0_32:
	ld.param.u32 	%r41, [forward_kernel_fp32_param_10];
	sub.f32 	%f128, %f31, %f120;
	add.f32 	%f122, %f30, %f119;
	add.s64 	%rd41, %rd19, %rd12;
	st.global.f32 	[%rd41], %f119;
	add.s64 	%rd42, %rd20, %rd12;
	st.global.f32 	[%rd42], %f122;
	shl.b32 	%r36, %r4, 2;
	add.s32 	%r45, %r45, %r36;
	add.s32 	%r44, %r44, %r36;
	add.s32 	%r46, %r10, 1;
	and.b32  	%r51, %r41, 2147483644;
	setp.ne.s32 	%p24, %r46, %r51;
	@%p24 bra 	$L__BB0_4;
$L__BB0_33:
	ld.param.u32 	%r42, [forward_kernel_fp32_param_10];
	and.b32  	%r16, %r42, 3;
	setp.eq.s32 	%p25, %r16, 0;
	@%p25 bra 	$L__BB0_43;
	ld.param.u32 	%r43, [forward_kernel_fp32_param_11];
	mad.lo.s32 	%r50, %r4, %r51, %r4;
	mul.lo.s32 	%r37, %r51, %r43;
	mad.lo.s32 	%r38, %r37, %r28, %r2;
	add.s32 	%r49, %r38, %r1;
	neg.s32 	%r48, %r16;
$L__BB0_35:
	.pragma "nounroll";
	ld.param.u64 	%rd53, [forward_kernel_fp32_param_0];
	cvta.to.global.u64 	%rd43, %rd53;
	mul.wide.s32 	%rd44, %r49, 4;
	add.s64 	%rd45, %rd43, %rd44;
	ld.global.f32 	%f102, [%rd45];
	add.f32 	%f46, %f128, %f102;
	mul.wide.s32 	%rd21, %r50, 4;
	add.s64 	%rd46, %rd7, %rd21;
	st.global.f32 	[%rd46], %f46;
	ld.global.f32 	%f47, [%rd3];
	setp.ltu.f32 	%p26, %f46, %f47;
	@%p26 bra 	$L__BB0_37;
	ld.global.f32 	%f104, [%rd2];
	setp.lt.f32 	%p27, %f122, %f104;
	mov.f32 	%f126, 0f3F800000;
	@%p27 bra 	$L__BB0_39;
$L__BB0_37:
	setp.geu.f32 	%p28, %f46, 0f00000000;
	mov.f32 	%f126, 0f00000000;
	@%p28 bra 	$L__BB0_39;
	ld.global.f32 	%f106, [%rd1];
	setp.gt.f32 	%p29, %f122, %f106;
	selp.f32 	%f126, 0fBF800000, 0f00000000, %p29;
$L__BB0_39:
	cvt.rn.f32.u32 	%f107, %r51;
	ld.global.f32 	%f50, [%rd2];
	setp.gt.f32 	%p30, %f50, %f107;
	@%p30 bra 	$L__BB0_41;
	mul.f32 	%f127, %f126, %f47;
	bra.uni 	$L__BB0_42;
$L__BB0_41:
	ld.global.f32 	%f108, [%rd4];
	mul.f32 	%f109, %f47, %f108;
	div.rn.f32 	%f110, %f109, %f50;
	fma.rn.f32 	%f127, %f126, %f47, %f110;
$L__BB0_42:
	sub.f32 	%f128, %f46, %f127;
	add.f32 	%f122, %f122, %f126;
	add.s64 	%rd47, %rd6, %rd21;
	st.global.f32 	[%rd47], %f126;
	add.s64 	%rd48, %rd5, %rd21;
	st.global.f32 	[%rd48], %f122;
	add.s32 	%r50, %r50, %r4;
	add.s32 	%r49, %r49, %r4;
	add.s32 	%r48, %r48, 1;
	setp.ne.s32 	%p31, %r48, 0;
	add.s32 	%r51, %r51, 1;
	@%p31 bra 	$L__BB0_35;
$L__BB0_43:
	ld.param.u64 	%rd54, [forward_kernel_fp32_param_6];
	cvta.to.global.u64 	%rd49, %rd54;
	mul.wide.s32 	%rd50, %r3, 4;
	add.s64 	%rd51, %rd49, %rd50;
	st.global.f32 	[%rd51], %f128;
$L__BB0_44:
	ret;

}
	// .globl	forward_kernel_fp16
.visible .entry forward_kernel_fp16(
	.param .u64 .ptr .align 1 forward_kernel_fp16_param_0,
	.param .u64 .ptr .align 1 forward_kernel_fp16_param_1,
	.param .u64 .ptr .align 1 forward_kernel_fp16_param_2,
	.param .u64 .ptr .align 1 forward_kernel_fp16_param_3,
	.param .u64 .ptr .align 1 forward_kernel_fp16_param_4,
	.param .u64 .ptr .align 1 forward_kernel_fp16_param_5,
	.param .u64 .ptr .align 1 forward_kernel_fp16_param_6,
	.param .u64 .ptr .align 1 forward_kernel_fp16_param_7,
	.param .u64 .ptr .align 1 forward_kernel_fp16_param_8,
	.param .u32 forward_kernel_fp16_param_9,
	.param .u32 forward_kernel_fp16_param_10,
	.param .u32 forward_kernel_fp16_param_11
)
{
	.reg .pred 	%p<42>;
	.reg .b16 	%rs<388>;
	.reg .b32 	%r<51>;
	.reg .b32 	%f<73>;
	.reg .b64 	%rd<51>;

	ld.param.u64 	%rd28, [forward_kernel_fp16_param_0];
	ld.param.u64 	%rd29, [forward_kernel_fp16_param_1];
	ld.param.u64 	%rd30, [forward_kernel_fp16_param_2];
	ld.param.u64 	%rd31, [forward_kernel_fp16_param_3];
	ld.param.u64 	%rd32, [forward_kernel_fp16_param_4];
	ld.param.u64 	%rd24, [forward_kernel_fp16_param_5];
	ld.param.u64 	%rd26, [forward_kernel_fp16_param_7];
	ld.param.u64 	%rd27, [forward_kernel_fp16_param_8];
	ld.param.u32 	%r28, [forward_kernel_fp16_param_9];
	ld.param.u32 	%r29, [forward_kernel_fp16_param_10];
	ld.param.u32 	%r30, [forward_kernel_fp16_param_11];
	cvta.to.global.u64 	%rd1, %rd31;
	cvta.to.global.u64 	%rd2, %rd30;
	cvta.to.global.u64 	%rd3, %rd28;
	cvta.to.global.u64 	%rd4, %rd29;
	cvta.to.global.u64 	%rd5, %rd32;
	mov.u32 	%r31, %ctaid.x;
	mov.u32 	%r32, %ntid.x;
	mul.lo.s32 	%r1, %r31, %r32;
	mov.u32 	%r2, %tid.x;
	add.s32 	%r3, %r1, %r2;
	mul.lo.s32 	%r4, %r30, %r28;
	setp.ge.s32 	%p1, %r3, %r4;
	@%p1 bra 	$L__BB1_69;
	cvta.to.global.u64 	%rd33, %rd26;
	cvta.to.global.u64 	%rd34, %rd24;
	cvta.to.global.u64 	%rd35, %rd27;
	mov.f32 	%f21, 0f3F000000;
	// begin inline asm
	{  cvt.rn.f16.f32 %rs86, %f21;}

	// end inline asm
	ld.global.u16 	%rs89, [%rd5];
	// begin inline asm
	{add.f16 %rs87,%rs86,%rs89;
}
	// end inline asm
	ld.global.u16 	%rs92, [%rd4];
	// begin inline asm
	{mul.f16 %rs383,%rs87,%rs92;
}
	// end inline asm
	mov.f32 	%f22, 0f00000000;
	// begin inline asm
	{  cvt.rn.f16.f32 %rs93, %f22;}

	// end inline asm
	mul.wide.s32 	%rd36, %r3, 2;
	add.s64 	%rd6, %rd33, %rd36;
	st.global.u16 	[%rd6], %rs93;
	add.s64 	%rd7, %rd34, %rd36;
	st.global.u16 	[%rd7], %rs93;
	add.s64 	%rd8, %rd35, %rd36;
	st.global.u16 	[%rd8], %rs383;
	setp.lt.s32 	%p2, %r29, 1;
	@%p2 bra 	$L__BB1_68;
	and.b32  	%r5, %r29, 3;
	setp.lt.u32 	%p3, %r29, 4;
	mov.b32 	%r50, 0;
	mov.u16 	%rs380, %rs93;
	@%p3 bra 	$L__BB1_53;
	and.b32  	%r50, %r29, 2147483644;
	mov.b32 	%r45, 0;
	mul.wide.s32 	%rd14, %r4, 2;
	mov.u32 	%r43, %r3;
	mov.u32 	%r44, %r4;
	mov.u16 	%rs380, %rs93;
$L__BB1_4:
	mul.wide.s32 	%rd37, %r43, 2;
	add.s64 	%rd9, %rd3, %rd37;
	ld.global.u16 	%rs97, [%rd9];
	// begin inline asm
	{add.f16 %rs95,%rs383,%rs97;
}
	// end inline asm
	mul.wide.s32 	%rd10, %r44, 2;
	add.s64 	%rd11, %rd8, %rd10;
	st.global.u16 	[%rd11], %rs95;
	ld.global.u16 	%rs6, [%rd4];
	// begin inline asm
	{ .reg .pred __$temp3;
  setp.ge.f16  __$temp3, %rs95, %rs6;
  selp.u16 %rs98, 1, 0, __$temp3;}
	// end inline asm
	setp.eq.s16 	%p4, %rs98, 0;
	@%p4 bra 	$L__BB1_7;
	ld.global.u16 	%rs103, [%rd2];
	// begin inline asm
	{ .reg .pred __$temp3;
  setp.lt.f16  __$temp3, %rs380, %rs103;
  selp.u16 %rs101, 1, 0, __$temp3;}
	// end inline asm
	setp.eq.s16 	%p5, %rs101, 0;
	@%p5 bra 	$L__BB1_7;
	mov.f32 	%f23, 0f3F800000;
	// begin inline asm
	{  cvt.rn.f16.f32 %rs367, %f23;}

	// end inline asm
	bra.uni 	$L__BB1_10;
$L__BB1_7:
	// begin inline asm
	{ .reg .pred __$temp3;
  setp.lt.f16  __$temp3, %rs95, %rs93;
  selp.u16 %rs105, 1, 0, __$temp3;}
	// end inline asm
	setp.eq.s16 	%p6, %rs105, 0;
	mov.u16 	%rs367, %rs93;
	@%p6 bra 	$L__BB1_10;
	ld.global.u16 	%rs110, [%rd1];
	// begin inline asm
	{ .reg .pred __$temp3;
  setp.gt.f16  __$temp3, %rs380, %rs110;
  selp.u16 %rs108, 1, 0, __$temp3;}
	// end inline asm
	setp.eq.s16 	%p7, %rs108, 0;
	mov.u16 	%rs367, %rs93;
	@%p7 bra 	$L__BB1_10;
	mov.f32 	%f24, 0fBF800000;
	// begin inline asm
	{  cvt.rn.f16.f32 %rs367, %f24;}

	// end inline asm
$L__BB1_10:
	// begin inline asm
	cvt.rn.f16.s32 %rs112, %r45;
	// end inline asm
	ld.global.u16 	%rs10, [%rd2];
	// begin inline asm
	{ .reg .pred __$temp3;
  setp.lt.f16  __$temp3, %rs112, %rs10;
  selp.u16 %rs113, 1, 0, __$temp3;}
	// end inline asm
	setp.eq.s16 	%p8, %rs113, 0;
	@%p8 bra 	$L__BB1_15;
	// begin inline asm
	{mul.f16 %rs116,%rs6,%rs367;
}
	// end inline asm
	// begin inline asm
	{sub.f16 %rs119,%rs95,%rs116;
}
	// end inline asm
	ld.global.u16 	%rs123, [%rd5];
	// begin inline asm
	{mul.f16 %rs122,%rs123,%rs6;
}
	// end inline asm
	// begin inline asm
	{  cvt.f32.f16 %f25, %rs122;}

	// end inline asm
	// begin inline asm
	{  cvt.f32.f16 %f26, %rs10;}

	// end inline asm
	// begin inline asm
	{rcp.approx.ftz.f32 %f27, %f26;
}
	// end inline asm
	mul.f32 	%f29, %f25, %f27;
	// begin inline asm
	{  cvt.rn.f16.f32 %rs368, %f29;}

	// end inline asm
	// begin inline asm
	{abs.f16 %rs128,%rs368;
}
	// end inline asm
	mov.b16 	%rs132, 143;
	// begin inline asm
	{ .reg .pred __$temp3;
  setp.lt.f16  __$temp3, %rs128, %rs132;
  selp.u16 %rs130, 1, 0, __$temp3;}
	// end inline asm
	setp.eq.s16 	%p9, %rs130, 0;
	@%p9 bra 	$L__BB1_14;
	// begin inline asm
	{ .reg .pred __$temp3;
  setp.lt.f16  __$temp3, %rs93, %rs128;
  selp.u16 %rs133, 1, 0, __$temp3;}
	// end inline asm
	setp.eq.s16 	%p10, %rs133, 0;
	@%p10 bra 	$L__BB1_14;
	neg.f32 	%f31, %f26;
	fma.rn.f32 	%f32, %f31, %f29, %f25;
	fma.rn.f32 	%f30, %f27, %f32, %f29;
	// begin inline asm
	{  cvt.rn.f16.f32 %rs368, %f30;}

	// end inline asm
$L__BB1_14:
	// begin inline asm
	{sub.f16 %rs369,%rs119,%rs368;
}
	// end inline asm
	bra.uni 	$L__BB1_16;
$L__BB1_15:
	// begin inline asm
	{mul.f16 %rs140,%rs6,%rs367;
}
	// end inline asm
	// begin inline asm
	{sub.f16 %rs369,%rs95,%rs140;
}
	// end inline asm
$L__BB1_16:
	// begin inline asm
	{add.f16 %rs146,%rs380,%rs367;
}
	// end inline asm
	add.s64 	%rd12, %rd7, %rd10;
	st.global.u16 	[%rd12], %rs367;
	add.s64 	%rd13, %rd6, %rd10;
	st.global.u16 	[%rd13], %rs146;
	add.s64 	%rd15, %rd9, %rd14;
	ld.global.u16 	%rs151, [%rd15];
	// begin inline asm
	{add.f16 %rs149,%rs369,%rs151;
}
	// end inline asm
	add.s64 	%rd16, %rd11, %rd14;
	st.global.u16 	[%rd16], %rs149;
	ld.global.u16 	%rs21, [%rd4];
	// begin inline asm
	{ .reg .pred __$temp3;
  setp.ge.f16  __$temp3, %rs149, %rs21;
  selp.u16 %rs152, 1, 0, __$temp3;}
	// end inline asm
	setp.eq.s16 	%p11, %rs152, 0;
	@%p11 bra 	$L__BB1_19;
	ld.global.u16 	%rs157, [%rd2];
	// begin inline asm
	{ .reg .pred __$temp3;
  setp.lt.f16  __$temp3, %rs146, %rs157;
  selp.u16 %rs155, 1, 0, __$temp3;}
	// end inline asm
	setp.eq.s16 	%p12, %rs155, 0;
	@%p12 bra 	$L__BB1_19;
	mov.f32 	%f33, 0f3F800000;
	// begin inline asm
	{  cvt.rn.f16.f32 %rs370, %f33;}

	// end inline asm
	bra.uni 	$L__BB1_22;
$L__BB1_19:
	// begin inline asm
	{ .reg .pred __$temp3;
  setp.lt.f16  __$temp3, %rs149, %rs93;
  selp.u16 %rs159, 1, 0, __$temp3;}
	// end inline asm
	setp.eq.s16 	%p13, %rs159, 0;
	mov.u16 	%rs370, %rs93;
	@%p13 bra 	$L__BB1_22;
	ld.global.u16 	%rs164, [%rd1];
	// begin inline asm
	{ .reg .pred __$temp3;
  setp.gt.f16  __$temp3, %rs146, %rs164;
  selp.u16 %rs162, 1, 0, __$temp3;}
	// end inline asm
	setp.eq.s16 	%p14, %rs162, 0;
	mov.u16 	%rs370, %rs93;
	@%p14 bra 	$L__BB1_22;
	mov.f32 	%f34, 0fBF800000;
	// begin inline asm
	{  cvt.rn.f16.f32 %rs370, %f34;}

	// end inline asm
$L__BB1_22:
	add.s32 	%r36, %r45, 1;
	// begin inline asm
	cvt.rn.f16.s32 %rs166, %r36;
	// end inline asm
	ld.global.u16 	%rs25, [%rd2];
	// begin inline asm
	{ .reg .pred __$temp3;
  setp.lt.f16  __$temp3, %rs166, %rs25;
  selp.u16 %rs167, 1, 0, __$temp3;}
	// end inline asm
	setp.eq.s16 	%p15, %rs167, 0;
	@%p15 bra 	$L__BB1_27;
	// begin inline asm
	{mul.f16 %rs170,%rs21,%rs370;
}
	// end inline asm
	// begin inline asm
	{sub.f16 %rs173,%rs149,%rs170;
}
	// end inline asm
	ld.global.u16 	%rs177, [%rd5];
	// begin inline asm
	{mul.f16 %rs176,%rs177,%rs21;
}
	// end inline asm
	// begin inline asm
	{  cvt.f32.f16 %f35, %rs176;}

	// end inline asm
	// begin inline asm
	{  cvt.f32.f16 %f36, %rs25;}

	// end inline asm
	// begin inline asm
	{rcp.approx.ftz.f32 %f37, %f36;
}
	// end inline asm
	mul.f32 	%f39, %f35, %f37;
	// begin inline asm
	{  cvt.rn.f16.f32 %rs371, %f39;}

	// end inline asm
	// begin inline asm
	{abs.f16 %rs182,%rs371;
}
	// end inline asm
	mov.b16 	%rs186, 143;
	// begin inline asm
	{ .reg .pred __$temp3;
  setp.lt.f16  __$temp3, %rs182, %rs186;
  selp.u16 %rs184, 1, 0, __$temp3;}
	// end inline asm
	setp.eq.s16 	%p16, %rs184, 0;
	@%p16 bra 	$L__BB1_26;
	// begin inline asm
	{ .reg .pred __$temp3;
  setp.lt.f16  __$temp3, %rs93, %rs182;
  selp.u16 %rs187, 1, 0, __$temp3;}
	// end inline asm
	setp.eq.s16 	%p17, %rs187, 0;
	@%p17 bra 	$L__BB1_26;
	neg.f32 	%f41, %f36;
	fma.rn.f32 	%f42, %f41, %f39, %f35;
	fma.rn.f32 	%f40, %f37, %f42, %f39;
	// begin inline asm
	{  cvt.rn.f16.f32 %rs371, %f40;}

	// end inline asm
$L__BB1_26:
	// begin inline asm
	{sub.f16 %rs372,%rs173,%rs371;
}
	// end inline asm
	bra.uni 	$L__BB1_28;
$L__BB1_27:
	// begin inline asm
	{mul.f16 %rs194,%rs21,%rs370;
}
	// end inline asm
	// begin inline asm
	{sub.f16 %rs372,%rs149,%rs194;
}
	// end inline asm
$L__BB1_28:
	// begin inline asm
	{add.f16 %rs200,%rs146,%rs370;
}
	// end inline asm
	add.s64 	%rd17, %rd12, %rd14;
	st.global.u16 	[%rd17], %rs370;
	add.s64 	%rd18, %rd13, %rd14;
	st.global.u16 	[%rd18], %rs200;
	add.s64 	%rd19, %rd15, %rd14;
	ld.global.u16 	%rs205, [%rd19];
	// begin inline asm
	{add.f16 %rs203,%rs372,%rs205;
}
	// end inline asm
	add.s64 	%rd20, %rd16, %rd14;
	st.global.u16 	[%rd20], %rs203;
	ld.global.u16 	%rs36, [%rd4];
	// begin inline asm
	{ .reg .pred __$temp3;
  setp.ge.f16  __$temp3, %rs203, %rs36;
  selp.u16 %rs206, 1, 0, __$temp3;}
	// end inline asm
	setp.eq.s16 	%p18, %rs206, 0;
	@%p18 bra 	$L__BB1_31;
	ld.global.u16 	%rs211, [%rd2];
	// begin inline asm
	{ .reg .pred __$temp3;
  setp.lt.f16  __$temp3, %rs200, %rs211;
  selp.u16 %rs209, 1, 0, __$temp3;}
	// end inline asm
	setp.eq.s16 	%p19, %rs209, 0;
	@%p19 bra 	$L__BB1_31;
	mov.f32 	%f43, 0f3F800000;
	// begin inline asm
	{  cvt.rn.f16.f32 %rs373, %f43;}

	// end inline asm
	bra.uni 	$L__BB1_34;
$L__BB1_31:
	// begin inline asm
	{ .reg .pred __$temp3;
  setp.lt.f16  __$temp3, %rs203, %rs93;
  selp.u16 %rs213, 1, 0, __$temp3;}
	// end inline asm
	setp.eq.s16 	%p20, %rs213, 0;
	mov.u16 	%rs373, %rs93;
	@%p20 bra 	$L__BB1_34;
	ld.global.u16 	%rs218, [%rd1];
	// begin inline asm
	{ .reg .pred __$temp3;
  setp.gt.f16  __$temp3, %rs200, %rs218;
  selp.u16 %rs216, 1, 0, __$temp3;}
	// end inline asm
	setp.eq.s16 	%p21, %rs216, 0;
	mov.u16 	%rs373, %rs93;
	@%p21 bra 	$L__BB1_34;
	mov.f32 	%f44, 0fBF800000;
	// begin inline asm
	{  cvt.rn.f16.f32 %rs373, %f44;}

	// end inline asm
$L__BB1_34:
	add.s32 	%r37, %r36, 1;
	// begin inline asm
	cvt.rn.f16.s32 %rs220, %r37;
	// end inline asm
	ld.global.u16 	%rs40, [%rd2];
	// begin inline asm
	{ .reg .pred __$temp3;
  setp.lt.f16  __$temp3, %rs220, %rs40;
  selp.u16 %rs221, 1, 0, __$temp3;}
	// end inline asm
	setp.eq.s16 	%p22, %rs221, 0;
	@%p22 bra 	$L__BB1_39;
	// begin inline asm
	{mul.f16 %rs224,%rs36,%rs373;
}
	// end inline asm
	// begin inline asm
	{sub.f16 %rs227,%rs203,%rs224;
}
	// end inline asm
	ld.global.u16 	%rs231, [%rd5];
	// begin inline asm
	{mul.f16 %rs230,%rs231,%rs36;
}
	// end inline asm
	// begin inline asm
	{  cvt.f32.f16 %f45, %rs230;}

	// end inline asm
	// begin inline asm
	{  cvt.f32.f16 %f46, %rs40;}

	// end inline asm
	// begin inline asm
	{rcp.approx.ftz.f32 %f47, %f46;
}
	// end inline asm
	mul.f32 	%f49, %f45, %f47;
	// begin inline asm
	{  cvt.rn.f16.f32 %rs374, %f49;}

	// end inline asm
	// begin inline asm
	{abs.f16 %rs236,%rs374;
}
	// end inline asm
	mov.b16 	%rs240, 143;
	// begin inline asm
	{ .reg .pred __$temp3;
  setp.lt.f16  __$temp3, %rs236, %rs240;
  selp.u16 %rs238, 1, 0, __$temp3;}
	// end inline asm
	setp.eq.s16 	%p23, %rs238, 0;
	@%p23 bra 	$L__BB1_38;
	// begin inline asm
	{ .reg .pred __$temp3;
  setp.lt.f16  __$temp3, %rs93, %rs236;
  selp.u16 %rs241, 1, 0, __$temp3;}
	// end inline asm
	setp.eq.s16 	%p24, %rs241, 0;
	@%p24 bra 	$L__BB1_38;
	neg.f32 	%f51, %f46;
	fma.rn.f32 	%f52, %f51, %f49, %f45;
	fma.rn.f32 	%f50, %f47, %f52, %f49;
	// begin inline asm
	{  cvt.rn.f16.f32 %rs374, %f50;}

	// end inline asm
$L__BB1_38:
	// begin inline asm
	{sub.f16 %rs375,%rs227,%rs374;
}
	// end inline asm
	bra.uni 	$L__BB1_40;
$L__BB1_39:
	// begin inline asm
	{mul.f16 %rs248,%rs36,%rs373;
}
	// end inline asm
	// begin inline asm
	{sub.f16 %rs375,%rs203,%rs248;
}
	// end inline asm
$L__BB1_40:
	// begin inline asm
	{add.f16 %rs254,%rs200,%rs373;
}
	// end inline asm
	add.s64 	%rd21, %rd17, %rd14;
	st.global.u16 	[%rd21], %rs373;
	add.s64 	%rd22, %rd18, %rd14;
	st.global.u16 	[%rd22], %rs254;
	add.s64 	%rd38, %rd19, %rd14;
	ld.global.u16 	%rs259, [%rd38];
	// begin inline asm
	{add.f16 %rs257,%rs375,%rs259;
}
	// end inline asm
	add.s64 	%rd39, %rd20, %rd14;
	st.global.u16 	[%rd39], %rs257;
	ld.global.u16 	%rs51, [%rd4];
	// begin inline asm
	{ .reg .pred __$temp3;
  setp.ge.f16  __$temp3, %rs257, %rs51;
  selp.u16 %rs260, 1, 0, __$temp3;}
	// end inline asm
	setp.eq.s16 	%p25, %rs260, 0;
	@%p25 bra 	$L__BB1_43;
	ld.global.u16 	%rs265, [%rd2];
	// begin inline asm
	{ .reg .pred __$temp3;
  setp.lt.f16  __$temp3, %rs254, %rs265;
  selp.u16 %rs263, 1, 0, __$temp3;}
	// end inline asm
	setp.eq.s16 	%p26, %rs263, 0;
	@%p26 bra 	$L__BB1_43;
	mov.f32 	%f53, 0f3F800000;
	// begin inline asm
	{  cvt.rn.f16.f32 %rs376, %f53;}

	// end inline asm
	bra.uni 	$L__BB1_46;
$L__BB1_43:
	// begin inline asm
	{ .reg .pred __$temp3;
  setp.lt.f16  __$temp3, %rs257, %rs93;
  selp.u16 %rs267, 1, 0, __$temp3;}
	// end inline asm
	setp.eq.s16 	%p27, %rs267, 0;
	mov.u16 	%rs376, %rs93;
	@%p27 bra 	$L__BB1_46;
	ld.global.u16 	%rs272, [%rd1];
	// begin inline asm
	{ .reg .pred __$temp3;
  setp.gt.f16  __$temp3, %rs254, %rs272;
  selp.u16 %rs270, 1, 0, __$temp3;}
	// end inline asm
	setp.eq.s16 	%p28, %rs270, 0;
	mov.u16 	%rs376, %rs93;
	@%p28 bra 	$L__BB1_46;
	mov.f32 	%f54, 0fBF800000;
	// begin inline asm
	{  cvt.rn.f16.f32 %rs376, %f54;}

	// end inline asm
$L__BB1_46:
	add.s32 	%r38, %r37, 1;
	// begin inline asm
	cvt.rn.f16.s32 %rs274, %r38;
	// end inline asm
	ld.global.u16 	%rs55, [%rd2];
	// begin inline asm
	{ .reg .pred __$temp3;
  setp.lt.f16  __$temp3, %rs274, %rs55;
  selp.u16 %rs275, 1, 0, __$temp3;}
	// end inline asm
	setp.eq.s16 	%p29, %rs275, 0;
	@%p29 bra 	$L__BB1_51;
	// begin inline asm
	{mul.f16 %rs278,%rs51,%rs376;
}
	// end inline asm
	// begin inline asm
	{sub.f16 %rs281,%rs257,%rs278;
}
	// end inline asm
	ld.global.u16 	%rs285, [%rd5];
	// begin inline asm
	{mul.f16 %rs284,%rs285,%rs51;
}
	// end inline asm
	// begin inline asm
	{  cvt.f32.f16 %f55, %rs284;}

	// end inline asm
	// begin inline asm
	{  cvt.f32.f16 %f56, %rs55;}

	// end inline asm
	// begin inline asm
	{rcp.approx.ftz.f32 %f57, %f56;
}
	// end inline asm
	mul.f32 	%f59, %f55, %f57;
	// begin inline asm
	{  cvt.rn.f16.f32 %rs377, %f59;}

	// end inline asm
	// begin inline asm
	{abs.f16 %rs290,%rs377;
}
	// end inline asm
	mov.b16 	%rs294, 143;
	// begin inline asm
	{ .reg .pred __$temp3;
  setp.lt.f16  __$temp3, %rs290, %rs294;
  selp.u16 %rs292, 1, 0, __$temp3;}
	// end inline asm
	setp.eq.s16 	%p30, %rs292, 0;
	@%p30 bra 	$L__BB1_50;
	// begin inline asm
	{ .reg .pred __$temp3;
  setp.lt.f16  __$temp3, %rs93, %rs290;
  selp.u16 %rs295, 1, 0, __$temp3;}
	// end inline asm
	setp.eq.s16 	%p31, %rs295, 0;
	@%p31 bra 	$L__BB1_50;
	neg.f32 	%f61, %f56;
	fma.rn.f32 	%f62, %f61, %f59, %f55;
	fma.rn.f32 	%f60, %f57, %f62, %f59;
	// begin inline asm
	{  cvt.rn.f16.f32 %rs377, %f60;}

	// end inline asm
$L__BB1_50:
	// begin inline asm
	{sub.f16 %rs383,%rs281,%rs377;
}
	// end inline asm
	bra.uni 	$L__BB1_52;
$L__BB1_51:
	// begin inline asm
	{mul.f16 %rs302,%rs51,%rs376;
}
	// end inline asm
	// begin inline asm
	{sub.f16 %rs383,%rs257,%rs302;
}
	// end inline asm
$L__BB1_52:
	// begin inline asm
	{add.f16 %rs380,%rs254,%rs376;
}
	// end inline asm
	add.s64 	%rd40, %rd21, %rd14;
	st.global.u16 	[%rd40], %rs376;
	add.s64 	%rd41, %rd22, %rd14;
	st.global.u16 	[%rd41], %rs380;
	shl.b32 	%r39, %r4, 2;
	add.s32 	%r44, %r44, %r39;
	add.s32 	%r43, %r43, %r39;
	add.s32 	%r45, %r38, 1;
	setp.ne.s32 	%p32, %r45, %r50;
	@%p32 bra 	$L__BB1_4;
$L__BB1_53:
	setp.eq.s32 	%p33, %r5, 0;
	@%p33 bra 	$L__BB1_68;
	mad.lo.s32 	%r49, %r4, %r50, %r4;
	mul.lo.s32 	%r40, %r50, %r30;
	mad.lo.s32 	%r41, %r40, %r28, %r2;
	add.s32 	%r48, %r41, %r1;
	neg.s32 	%r47, %r5;
$L__BB1_55:
	.pragma "nounroll";
	mul.wide.s32 	%rd42, %r48, 2;
	add.s64 	%rd43, %rd3, %rd42;
	ld.global.u16 	%rs313, [%rd43];
	// begin inline asm
	{add.f16 %rs311,%rs383,%rs313;
}
	// end inline asm
	mul.wide.s32 	%rd23, %r49, 2;
	add.s64 	%rd44, %rd8, %rd23;
	st.global.u16 	[%rd44], %rs311;
	ld.global.u16 	%rs71, [%rd4];
	// begin inline asm
	{ .reg .pred __$temp3;
  setp.ge.f16  __$temp3, %rs311, %rs71;
  selp.u16 %rs314, 1, 0, __$temp3;}
	// end inline asm
	setp.eq.s16 	%p34, %rs314, 0;
	@%p34 bra 	$L__BB1_58;
	ld.global.u16 	%rs319, [%rd2];
	// begin inline asm
	{ .reg .pred __$temp3;
  setp.lt.f16  __$temp3, %rs380, %rs319;
  selp.u16 %rs317, 1, 0, __$temp3;}
	// end inline asm
	setp.eq.s16 	%p35, %rs317, 0;
	@%p35 bra 	$L__BB1_58;
	mov.f32 	%f63, 0f3F800000;
	// begin inline asm
	{  cvt.rn.f16.f32 %rs384, %f63;}

	// end inline asm
	bra.uni 	$L__BB1_61;
$L__BB1_58:
	// begin inline asm
	{ .reg .pred __$temp3;
  setp.lt.f16  __$temp3, %rs311, %rs93;
  selp.u16 %rs321, 1, 0, __$temp3;}
	// end inline asm
	setp.eq.s16 	%p36, %rs321, 0;
	mov.u16 	%rs384, %rs93;
	@%p36 bra 	$L__BB1_61;
	ld.global.u16 	%rs326, [%rd1];
	// begin inline asm
	{ .reg .pred __$temp3;
  setp.gt.f16  __$temp3, %rs380, %rs326;
  selp.u16 %rs324, 1, 0, __$temp3;}
	// end inline asm
	setp.eq.s16 	%p37, %rs324, 0;
	mov.u16 	%rs384, %rs93;
	@%p37 bra 	$L__BB1_61;
	mov.f32 	%f64, 0fBF800000;
	// begin inline asm
	{  cvt.rn.f16.f32 %rs384, %f64;}

	// end inline asm
$L__BB1_61:
	// begin inline asm
	cvt.rn.f16.s32 %rs328, %r50;
	// end inline asm
	ld.global.u16 	%rs75, [%rd2];
	// begin inline asm
	{ .reg .pred __$temp3;
  setp.lt.f16  __$temp3, %rs328, %rs75;
  selp.u16 %rs329, 1, 0, __$temp3;}
	// end inline asm
	setp.eq.s16 	%p38, %rs329, 0;
	@%p38 bra 	$L__BB1_66;
	// begin inline asm
	{mul.f16 %rs332,%rs71,%rs384;
}
	// end inline asm
	// begin inline asm
	{sub.f16 %rs335,%rs311,%rs332;
}
	// end inline asm
	ld.global.u16 	%rs339, [%rd5];
	// begin inline asm
	{mul.f16 %rs338,%rs339,%rs71;
}
	// end inline asm
	// begin inline asm
	{  cvt.f32.f16 %f65, %rs338;}

	// end inline asm
	// begin inline asm
	{  cvt.f32.f16 %f66, %rs75;}

	// end inline asm
	// begin inline asm
	{rcp.approx.ftz.f32 %f67, %f66;
}
	// end inline asm
	mul.f32 	%f69, %f65, %f67;
	// begin inline asm
	{  cvt.rn.f16.f32 %rs385, %f69;}

	// end inline asm
	// begin inline asm
	{abs.f16 %rs344,%rs385;
}
	// end inline asm
	mov.b16 	%rs348, 143;
	// begin inline asm
	{ .reg .pred __$temp3;
  setp.lt.f16  __$temp3, %rs344, %rs348;
  selp.u16 %rs346, 1, 0, __$temp3;}
	// end inline asm
	setp.eq.s16 	%p39, %rs346, 0;
	@%p39 bra 	$L__BB1_65;
	// begin inline asm
	{ .reg .pred __$temp3;
  setp.lt.f16  __$temp3, %rs93, %rs344;
  selp.u16 %rs349, 1, 0, __$temp3;}
	// end inline asm
	setp.eq.s16 	%p40, %rs349, 0;
	@%p40 bra 	$L__BB1_65;
	neg.f32 	%f71, %f66;
	fma.rn.f32 	%f72, %f71, %f69, %f65;
	fma.rn.f32 	%f70, %f67, %f72, %f69;
	// begin inline asm
	{  cvt.rn.f16.f32 %rs385, %f70;}

	// end inline asm
$L__BB1_65:
	// begin inline asm
	{sub.f16 %rs383,%rs335,%rs385;
}
	// end inline asm
	bra.uni 	$L__BB1_67;
$L__BB1_66:
	// begin inline asm
	{mul.f16 %rs356,%rs71,%rs384;
}
	// end inline asm
	// begin inline asm
	{sub.f16 %rs383,%rs311,%rs356;
}
	// end inline asm
$L__BB1_67:
	// begin inline asm
	{add.f16 %rs380,%rs380,%rs384;
}
	// end inline asm
	add.s64 	%rd45, %rd7, %rd23;
	st.global.u16 	[%rd45], %rs384;
	add.s64 	%rd46, %rd6, %rd23;
	st.global.u16 	[%rd46], %rs380;
	add.s32 	%r49, %r49, %r4;
	add.s32 	%r48, %r48, %r4;
	add.s32 	%r47, %r47, 1;
	setp.ne.s32 	%p41, %r47, 0;
	add.s32 	%r50, %r50, 1;
	@%p41 bra 	$L__BB1_55;
$L__BB1_68:
	ld.param.u64 	%rd50, [forward_kernel_fp16_param_6];
	cvta.to.global.u64 	%rd47, %rd50;
	mul.wide.s32 	%rd48, %r3, 2;
	add.s64 	%rd49, %rd47, %rd48;
	st.global.u16 	[%rd49], %rs383;
$L__BB1_69:
	ret;

}
	// .globl	backward_kernel_fp32
.visible .entry backward_kernel_fp32(
	.param .u64 .ptr .align 1 backward_kernel_fp32_param_0,
	.param .u64 .ptr .align 1 backward_kernel_fp32_param_1,
	.param .u64 .ptr .align 1 backward_kernel_fp32_param_2,
	.param .u64 .ptr .align 1 backward_kernel_fp32_param_3,
	.param .u64 .ptr .align 1 backward_kernel_fp32_param_4,
	.param .u64 .ptr .align 1 backward_kernel_fp32_param_5,
	.param .u64 .ptr .align 1 backward_kernel_fp32_param_6,
	.param .u64 .ptr .align 1 backward_kernel_fp32_param_7,
	.param .u64 .ptr .align 1 backward_kernel_fp32_param_8,
	.param .u64 .ptr .align 1 backward_kernel_fp32_param_9,
	.param .u32 backward_kernel_fp32_param_10,
	.param .u32 backward_kernel_fp32_param_11,
	.param .u32 backward_kernel_fp32_param_12
)
{
	.reg .pred 	%p<9>;
	.reg .b32 	%r<33>;
	.reg .b32 	%f<89>;
	.reg .b64 	%rd<28>;

	ld.param.u32 	%r12, [backward_kernel_fp32_param_10];
	ld.param.u32 	%r32, [backward_kernel_fp32_param_11];
	ld.param.u32 	%r14, [backward_kernel_fp32_param_12];
	mov.u32 	%r15, %ctaid.x;
	mov.u32 	%r16, %ntid.x;
	mul.lo.s32 	%r1, %r15, %r16;
	mov.u32 	%r2, %tid.x;
	add.s32 	%r17, %r1, %r2;
	mul.lo.s32 	%r3, %r14, %r12;
	setp.ge.s32 	%p1, %r17, %r3;
	setp.lt.s32 	%p2, %r32, 1;
	or.pred  	%p3, %p1, %p2;
	@%p3 bra 	$L__BB2_3;
	ld.param.u64 	%rd27, [backward_kernel_fp32_param_9];
	ld.param.u64 	%rd26, [backward_kernel_fp32_param_8];
	ld.param.u64 	%rd25, [backward_kernel_fp32_param_7];
	ld.param.u64 	%rd24, [backward_kernel_fp32_param_6];
	ld.param.u64 	%rd21, [backward_kernel_fp32_param_0];
	add.s32 	%r18, %r32, -1;
	mad.lo.s32 	%r19, %r3, %r18, %r2;
	add.s32 	%r31, %r19, %r1;
	mul.lo.s32 	%r20, %r14, %r32;
	mad.lo.s32 	%r21, %r20, %r12, %r2;
	add.s32 	%r30, %r21, %r1;
	cvta.to.global.u64 	%rd1, %rd21;
	cvta.to.global.u64 	%rd2, %rd24;
	cvta.to.global.u64 	%rd3, %rd26;
	cvta.to.global.u64 	%rd4, %rd25;
	cvta.to.global.u64 	%rd5, %rd27;
	mov.f32 	%f87, 0f00000000;
	mov.f32 	%f88, %f87;
$L__BB2_2:
	ld.param.u64 	%rd23, [backward_kernel_fp32_param_5];
	ld.param.u64 	%rd22, [backward_kernel_fp32_param_4];
	add.s32 	%r9, %r32, -1;
	cvta.to.global.u64 	%rd13, %rd23;
	mul.wide.s32 	%rd14, %r30, 4;
	add.s64 	%rd15, %rd13, %rd14;
	ld.global.f32 	%f6, [%rd15];
	cvta.to.global.u64 	%rd16, %rd22;
	mul.wide.s32 	%rd17, %r31, 4;
	add.s64 	%rd18, %rd16, %rd17;
	ld.global.f32 	%f7, [%rd18];
	add.s64 	%rd19, %rd1, %rd17;
	ld.global.f32 	%f8, [%rd19];
	ld.global.f32 	%f9, [%rd2];
	sub.f32 	%f10, %f6, %f9;
	ld.global.f32 	%f11, [%rd4];
	mul.f32 	%f12, %f9, 0f3ECF5C29;
	rcp.rn.f32 	%f13, %f9;
	neg.f32 	%f14, %f10;
	mul.f32 	%f15, %f10, %f14;
	add.f32 	%f16, %f12, %f12;
	mul.f32 	%f17, %f12, %f16;
	div.rn.f32 	%f18, %f15, %f17;
	fma.rn.f32 	%f19, %f18, 0f3BBB989D, 0f3F000000;
	cvt.sat.f32.f32 	%f20, %f19;
	mov.f32 	%f21, 0f4B400001;
	mov.f32 	%f22, 0f437C0000;
	fma.rm.f32 	%f23, %f20, %f22, %f21;
	add.f32 	%f24, %f23, 0fCB40007F;
	neg.f32 	%f25, %f24;
	fma.rn.f32 	%f26, %f18, 0f3FB8AA3B, %f25;
	fma.rn.f32 	%f27, %f18, 0f32A57060, %f26;
	mov.b32 	%r22, %f23;
	shl.b32 	%r23, %r22, 23;
	mov.b32 	%f28, %r23;
	ex2.approx.ftz.f32 	%f29, %f27;
	mul.f32 	%f30, %f29, %f28;
	mul.f32 	%f31, %f13, %f30;
	setp.gt.f32 	%p4, %f11, %f7;
	selp.f32 	%f32, 0f3F800000, 0f00000000, %p4;
	neg.f32 	%f33, %f6;
	ld.global.f32 	%f34, [%rd3];
	mul.f32 	%f35, %f6, %f33;
	div.rn.f32 	%f36, %f35, %f17;
	fma.rn.f32 	%f37, %f36, 0f3BBB989D, 0f3F000000;
	cvt.sat.f32.f32 	%f38, %f37;
	fma.rm.f32 	%f39, %f38, %f22, %f21;
	add.f32 	%f40, %f39, 0fCB40007F;
	neg.f32 	%f41, %f40;
	fma.rn.f32 	%f42, %f36, 0f3FB8AA3B, %f41;
	fma.rn.f32 	%f43, %f36, 0f32A57060, %f42;
	mov.b32 	%r24, %f39;
	shl.b32 	%r25, %r24, 23;
	mov.b32 	%f44, %r25;
	ex2.approx.ftz.f32 	%f45, %f43;
	mul.f32 	%f46, %f45, %f44;
	mul.f32 	%f47, %f13, %f46;
	setp.gt.f32 	%p5, %f7, %f34;
	selp.f32 	%f48, 0f3F800000, 0f00000000, %p5;
	mul.f32 	%f49, %f48, %f47;
	fma.rn.f32 	%f50, %f32, %f31, %f49;
	setp.ge.f32 	%p6, %f10, 0f00000000;
	selp.f32 	%f51, 0f3F800000, 0f00000000, %p6;
	sub.f32 	%f52, %f11, %f7;
	neg.f32 	%f53, %f52;
	mul.f32 	%f54, %f52, %f53;
	div.rn.f32 	%f55, %f54, 0f3EA7F62B;
	fma.rn.f32 	%f56, %f55, 0f3BBB989D, 0f3F000000;
	cvt.sat.f32.f32 	%f57, %f56;
	fma.rm.f32 	%f58, %f57, %f22, %f21;
	add.f32 	%f59, %f58, 0fCB40007F;
	neg.f32 	%f60, %f59;
	fma.rn.f32 	%f61, %f55, 0f3FB8AA3B, %f60;
	fma.rn.f32 	%f62, %f55, 0f32A57060, %f61;
	mov.b32 	%r26, %f58;
	shl.b32 	%r27, %r26, 23;
	mov.b32 	%f63, %r27;
	ex2.approx.ftz.f32 	%f64, %f62;
	mul.f32 	%f65, %f64, %f63;
	setp.lt.f32 	%p7, %f6, 0f00000000;
	selp.f32 	%f66, 0f3F800000, 0f00000000, %p7;
	sub.f32 	%f67, %f7, %f34;
	neg.f32 	%f68, %f67;
	mul.f32 	%f69, %f67, %f68;
	div.rn.f32 	%f70, %f69, 0f3EA7F62B;
	fma.rn.f32 	%f71, %f70, 0f3BBB989D, 0f3F000000;
	cvt.sat.f32.f32 	%f72, %f71;
	fma.rm.f32 	%f73, %f72, %f22, %f21;
	add.f32 	%f74, %f73, 0fCB40007F;
	neg.f32 	%f75, %f74;
	fma.rn.f32 	%f76, %f70, 0f3FB8AA3B, %f75;
	fma.rn.f32 	%f77, %f70, 0f32A57060, %f76;
	mov.b32 	%r28, %f73;
	shl.b32 	%r29, %r28, 23;
	mov.b32 	%f78, %r29;
	ex2.approx.ftz.f32 	%f79, %f77;
	mul.f32 	%f80, %f79, %f78;
	mul.f32 	%f81, %f66, %f80;
	fma.rn.f32 	%f82, %f51, %f65, %f81;
	mul.f32 	%f83, %f88, %f9;
	sub.f32 	%f84, %f8, %f83;
	add.f32 	%f85, %f87, %f84;
	fma.rn.f32 	%f88, %f85, %f50, %f88;
	mul.f32 	%f86, %f85, %f82;
	sub.f32 	%f87, %f87, %f86;
	add.s64 	%rd20, %rd5, %rd17;
	st.global.f32 	[%rd20], %f88;
	sub.s32 	%r31, %r31, %r3;
	sub.s32 	%r30, %r30, %r3;
	setp.gt.u32 	%p8, %r32, 1;
	mov.u32 	%r32, %r9;
	@%p8 bra 	$L__BB2_2;
$L__BB2_3:
	ret;

}
	// .globl	backward_kernel_fp16
.visible .entry backward_kernel_fp16(
	.param .u64 .ptr .align 1 backward_kernel_fp16_param_0,
	.param .u64 .ptr .align 1 backward_kernel_fp16_param_1,
	.param .u64 .ptr .align 1 backward_kernel_fp16_param_2,
	.param .u64 .ptr .align 1 backward_kernel_fp16_param_3,
	.param .u64 .ptr .align 1 backward_kernel_fp16_param_4,
	.param .u64 .ptr .align 1 backward_kernel_fp16_param_5,
	.param .u64 .ptr .align 1 backward_kernel_fp16_param_6,
	.param .u64 .ptr .align 1 backward_kernel_fp16_param_7,
	.param .u64 .ptr .align 1 backward_kernel_fp16_param_8,
	.param .u64 .ptr .align 1 backward_kernel_fp16_param_9,
	.param .u32 backward_kernel_fp16_param_10,
	.param .u32 backward_kernel_fp16_param_11,
	.param .u32 backward_kernel_fp16_param_12
)
{
	.reg .pred 	%p<24>;
	.reg .b16 	%rs<296>;
	.reg .b32 	%r<25>;
	.reg .b32 	%f<64>;
	.reg .b64 	%rd<24>;
	.reg .b64 	%fd<6>;

	ld.param.u64 	%rd6, [backward_kernel_fp16_param_0];
	ld.param.u64 	%rd9, [backward_kernel_fp16_param_6];
	ld.param.u64 	%rd10, [backward_kernel_fp16_param_7];
	ld.param.u64 	%rd11, [backward_kernel_fp16_param_8];
	ld.param.u64 	%rd12, [backward_kernel_fp16_param_9];
	ld.param.u32 	%r12, [backward_kernel_fp16_param_10];
	ld.param.u32 	%r24, [backward_kernel_fp16_param_11];
	ld.param.u32 	%r14, [backward_kernel_fp16_param_12];
	mov.u32 	%r15, %ctaid.x;
	mov.u32 	%r16, %ntid.x;
	mul.lo.s32 	%r1, %r15, %r16;
	mov.u32 	%r2, %tid.x;
	add.s32 	%r17, %r1, %r2;
	mul.lo.s32 	%r3, %r14, %r12;
	setp.ge.s32 	%p1, %r17, %r3;
	@%p1 bra 	$L__BB3_36;
	mov.f32 	%f18, 0f00000000;
	// begin inline asm
	{  cvt.rn.f16.f32 %rs63, %f18;}

	// end inline asm
	setp.lt.s32 	%p2, %r24, 1;
	@%p2 bra 	$L__BB3_36;
	mov.f32 	%f19, 0f3ECF5C29;
	// begin inline asm
	{  cvt.rn.f16.f32 %rs64, %f19;}

	// end inline asm
	mov.f32 	%f20, 0f3F800000;
	// begin inline asm
	{  cvt.rn.f16.f32 %rs65, %f20;}

	// end inline asm
	// begin inline asm
	{  cvt.f32.f16 %f21, %rs65;}

	// end inline asm
	mov.f32 	%f22, 0f40000000;
	// begin inline asm
	{  cvt.rn.f16.f32 %rs67, %f22;}

	// end inline asm
	mov.f64 	%fd1, 0d0000000000000000;
	// begin inline asm
	{  cvt.rn.f16.f64 %rs68, %fd1;}

	// end inline asm
	// begin inline asm
	{mul.f16 %rs69,%rs64,%rs65;
}
	// end inline asm
	// begin inline asm
	{rcp.approx.ftz.f32 %f23, %f21;
}
	// end inline asm
	mul.f32 	%f25, %f21, %f23;
	// begin inline asm
	{  cvt.rn.f16.f32 %rs72, %f25;}

	// end inline asm
	// begin inline asm
	{abs.f16 %rs73,%rs72;
}
	// end inline asm
	mov.b16 	%rs77, 143;
	// begin inline asm
	{ .reg .pred __$temp3;
  setp.lt.f16  __$temp3, %rs73, %rs77;
  selp.u16 %rs75, 1, 0, __$temp3;}
	// end inline asm
	neg.f32 	%f29, %f21;
	fma.rn.f32 	%f30, %f29, %f25, %f21;
	fma.rn.f32 	%f2, %f23, %f30, %f25;
	// begin inline asm
	{mul.f16 %rs78,%rs69,%rs69;
}
	// end inline asm
	// begin inline asm
	{mul.f16 %rs81,%rs67,%rs78;
}
	// end inline asm
	// begin inline asm
	{  cvt.f32.f16 %f26, %rs81;}

	// end inline asm
	// begin inline asm
	{rcp.approx.ftz.f32 %f27, %f26;
}
	// end inline asm
	neg.f32 	%f4, %f26;
	add.s32 	%r18, %r24, -1;
	mad.lo.s32 	%r19, %r3, %r18, %r2;
	add.s32 	%r23, %r19, %r1;
	mul.lo.s32 	%r20, %r14, %r24;
	mad.lo.s32 	%r21, %r20, %r12, %r2;
	add.s32 	%r22, %r21, %r1;
	cvta.to.global.u64 	%rd1, %rd6;
	cvta.to.global.u64 	%rd2, %rd9;
	cvta.to.global.u64 	%rd3, %rd11;
	cvta.to.global.u64 	%rd4, %rd10;
	cvta.to.global.u64 	%rd5, %rd12;
	mov.u16 	%rs282, %rs63;
	mov.u16 	%rs283, %rs63;
$L__BB3_3:
	ld.param.u64 	%rd23, [backward_kernel_fp16_param_5];
	ld.param.u64 	%rd22, [backward_kernel_fp16_param_4];
	cvta.to.global.u64 	%rd13, %rd23;
	mul.wide.s32 	%rd14, %r22, 2;
	add.s64 	%rd15, %rd13, %rd14;
	ld.global.u16 	%rs10, [%rd15];
	cvta.to.global.u64 	%rd16, %rd22;
	mul.wide.s32 	%rd17, %r23, 2;
	add.s64 	%rd18, %rd16, %rd17;
	ld.global.u16 	%rs11, [%rd18];
	add.s64 	%rd19, %rd1, %rd17;
	ld.global.u16 	%rs12, [%rd19];
	ld.global.u16 	%rs13, [%rd2];
	// begin inline asm
	{sub.f16 %rs85,%rs10,%rs13;
}
	// end inline asm
	ld.global.u16 	%rs15, [%rd4];
	// begin inline asm
	{mul.f16 %rs88,%rs64,%rs13;
}
	// end inline asm
	// begin inline asm
	{  cvt.f32.f16 %f31, %rs13;}

	// end inline asm
	// begin inline asm
	{rcp.approx.ftz.f32 %f32, %f31;
}
	// end inline asm
	mul.f32 	%f34, %f21, %f32;
	// begin inline asm
	{  cvt.rn.f16.f32 %rs287, %f34;}

	// end inline asm
	// begin inline asm
	{abs.f16 %rs93,%rs287;
}
	// end inline asm
	mov.b16 	%rs97, 143;
	// begin inline asm
	{ .reg .pred __$temp3;
  setp.lt.f16  __$temp3, %rs93, %rs97;
  selp.u16 %rs95, 1, 0, __$temp3;}
	// end inline asm
	setp.eq.s16 	%p3, %rs95, 0;
	mov.u16 	%rs284, %rs287;
	@%p3 bra 	$L__BB3_6;
	// begin inline asm
	{ .reg .pred __$temp3;
  setp.lt.f16  __$temp3, %rs63, %rs93;
  selp.u16 %rs98, 1, 0, __$temp3;}
	// end inline asm
	setp.eq.s16 	%p4, %rs98, 0;
	@%p4 bra 	$L__BB3_6;
	neg.f32 	%f36, %f31;
	fma.rn.f32 	%f37, %f36, %f34, %f21;
	fma.rn.f32 	%f35, %f32, %f37, %f34;
	// begin inline asm
	{  cvt.rn.f16.f32 %rs284, %f35;}

	// end inline asm
$L__BB3_6:
	// begin inline asm
	{sub.f16 %rs102,%rs85,%rs63;
}
	// end inline asm
	// begin inline asm
	{neg.f16 %rs105,%rs102;
}
	// end inline asm
	// begin inline asm
	{mul.f16 %rs107,%rs105,%rs102;
}
	// end inline asm
	// begin inline asm
	{mul.f16 %rs110,%rs88,%rs88;
}
	// end inline asm
	// begin inline asm
	{mul.f16 %rs113,%rs67,%rs110;
}
	// end inline asm
	// begin inline asm
	{  cvt.f32.f16 %f38, %rs107;}

	// end inline asm
	// begin inline asm
	{  cvt.f32.f16 %f39, %rs113;}

	// end inline asm
	// begin inline asm
	{rcp.approx.ftz.f32 %f40, %f39;
}
	// end inline asm
	mul.f32 	%f42, %f38, %f40;
	// begin inline asm
	{  cvt.rn.f16.f32 %rs285, %f42;}

	// end inline asm
	// begin inline asm
	{abs.f16 %rs119,%rs285;
}
	// end inline asm
	mov.b16 	%rs123, 143;
	// begin inline asm
	{ .reg .pred __$temp3;
  setp.lt.f16  __$temp3, %rs119, %rs123;
  selp.u16 %rs121, 1, 0, __$temp3;}
	// end inline asm
	setp.eq.s16 	%p5, %rs121, 0;
	@%p5 bra 	$L__BB3_9;
	// begin inline asm
	{ .reg .pred __$temp3;
  setp.lt.f16  __$temp3, %rs63, %rs119;
  selp.u16 %rs124, 1, 0, __$temp3;}
	// end inline asm
	setp.eq.s16 	%p6, %rs124, 0;
	@%p6 bra 	$L__BB3_9;
	neg.f32 	%f44, %f39;
	fma.rn.f32 	%f45, %f44, %f42, %f38;
	fma.rn.f32 	%f43, %f40, %f45, %f42;
	// begin inline asm
	{  cvt.rn.f16.f32 %rs285, %f43;}

	// end inline asm
$L__BB3_9:
	// begin inline asm
	{.reg.b32         f, C, nZ;       
 .reg.b16         h,r;            
  mov.b16         h,%rs285;           
  cvt.f32.f16     f,h;            
  mov.b32         C, 0x3fb8aa3bU; 
  mov.b32         nZ, 0x80000000U;
  fma.rn.f32      f,f,C,nZ;       
  ex2.approx.ftz.f32  f,f;        
  cvt.rn.f16.f32      r,f;        
{.reg.b16 spc, ulp, p;
  mov.b16 spc,0X1F79U;
  mov.b16 ulp,0x9400U;
  set.eq.f16.f16 p,h, spc;
  fma.rn.f16 r,p,ulp,r;
}
{.reg.b16 spc, ulp, p;
  mov.b16 spc,0X25CFU;
  mov.b16 ulp,0x9400U;
  set.eq.f16.f16 p,h, spc;
  fma.rn.f16 r,p,ulp,r;
}
{.reg.b16 spc, ulp, p;
  mov.b16 spc,0XC13BU;
  mov.b16 ulp,0x0400U;
  set.eq.f16.f16 p,h, spc;
  fma.rn.f16 r,p,ulp,r;
}
{.reg.b16 spc, ulp, p;
  mov.b16 spc,0XC1EFU;
  mov.b16 ulp,0x0200U;
  set.eq.f16.f16 p,h, spc;
  fma.rn.f16 r,p,ulp,r;
}
  mov.b16         %rs128,r;           
}
	// end inline asm
	// begin inline asm
	{mul.f16 %rs130,%rs284,%rs128;
}
	// end inline asm
	// begin inline asm
	{sub.f16 %rs133,%rs15,%rs11;
}
	// end inline asm
	// begin inline asm
	{ .reg .pred __$temp3;
  setp.gt.f16  __$temp3, %rs133, %rs68;
  selp.u16 %rs136, 1, 0, __$temp3;}
	// end inline asm
	setp.eq.s16 	%p7, %rs136, 0;
	mov.u16 	%rs286, %rs68;
	@%p7 bra 	$L__BB3_11;
	mov.f64 	%fd2, 0d3FF0000000000000;
	// begin inline asm
	{  cvt.rn.f16.f64 %rs286, %fd2;}

	// end inline asm
$L__BB3_11:
	// begin inline asm
	{mul.f16 %rs140,%rs130,%rs286;
}
	// end inline asm
	// begin inline asm
	{neg.f16 %rs143,%rs10;
}
	// end inline asm
	ld.global.u16 	%rs32, [%rd3];
	@%p3 bra 	$L__BB3_14;
	// begin inline asm
	{ .reg .pred __$temp3;
  setp.lt.f16  __$temp3, %rs63, %rs93;
  selp.u16 %rs145, 1, 0, __$temp3;}
	// end inline asm
	setp.eq.s16 	%p9, %rs145, 0;
	@%p9 bra 	$L__BB3_14;
	neg.f32 	%f47, %f31;
	fma.rn.f32 	%f48, %f47, %f34, %f21;
	fma.rn.f32 	%f46, %f32, %f48, %f34;
	// begin inline asm
	{  cvt.rn.f16.f32 %rs287, %f46;}

	// end inline asm
$L__BB3_14:
	// begin inline asm
	{sub.f16 %rs149,%rs143,%rs63;
}
	// end inline asm
	// begin inline asm
	{neg.f16 %rs152,%rs149;
}
	// end inline asm
	// begin inline asm
	{mul.f16 %rs154,%rs152,%rs149;
}
	// end inline asm
	// begin inline asm
	{  cvt.f32.f16 %f49, %rs154;}

	// end inline asm
	mul.f32 	%f50, %f49, %f40;
	// begin inline asm
	{  cvt.rn.f16.f32 %rs288, %f50;}

	// end inline asm
	// begin inline asm
	{abs.f16 %rs159,%rs288;
}
	// end inline asm
	mov.b16 	%rs163, 143;
	// begin inline asm
	{ .reg .pred __$temp3;
  setp.lt.f16  __$temp3, %rs159, %rs163;
  selp.u16 %rs161, 1, 0, __$temp3;}
	// end inline asm
	setp.eq.s16 	%p10, %rs161, 0;
	@%p10 bra 	$L__BB3_17;
	// begin inline asm
	{ .reg .pred __$temp3;
  setp.lt.f16  __$temp3, %rs63, %rs159;
  selp.u16 %rs164, 1, 0, __$temp3;}
	// end inline asm
	setp.eq.s16 	%p11, %rs164, 0;
	@%p11 bra 	$L__BB3_17;
	neg.f32 	%f52, %f39;
	fma.rn.f32 	%f53, %f52, %f50, %f49;
	fma.rn.f32 	%f51, %f40, %f53, %f50;
	// begin inline asm
	{  cvt.rn.f16.f32 %rs288, %f51;}

	// end inline asm
$L__BB3_17:
	// begin inline asm
	{.reg.b32         f, C, nZ;       
 .reg.b16         h,r;            
  mov.b16         h,%rs288;           
  cvt.f32.f16     f,h;            
  mov.b32         C, 0x3fb8aa3bU; 
  mov.b32         nZ, 0x80000000U;
  fma.rn.f32      f,f,C,nZ;       
  ex2.approx.ftz.f32  f,f;        
  cvt.rn.f16.f32      r,f;        
{.reg.b16 spc, ulp, p;
  mov.b16 spc,0X1F79U;
  mov.b16 ulp,0x9400U;
  set.eq.f16.f16 p,h, spc;
  fma.rn.f16 r,p,ulp,r;
}
{.reg.b16 spc, ulp, p;
  mov.b16 spc,0X25CFU;
  mov.b16 ulp,0x9400U;
  set.eq.f16.f16 p,h, spc;
  fma.rn.f16 r,p,ulp,r;
}
{.reg.b16 spc, ulp, p;
  mov.b16 spc,0XC13BU;
  mov.b16 ulp,0x0400U;
  set.eq.f16.f16 p,h, spc;
  fma.rn.f16 r,p,ulp,r;
}
{.reg.b16 spc, ulp, p;
  mov.b16 spc,0XC1EFU;
  mov.b16 ulp,0x0200U;
  set.eq.f16.f16 p,h, spc;
  fma.rn.f16 r,p,ulp,r;
}
  mov.b16         %rs168,r;           
}
	// end inline asm
	// begin inline asm
	{mul.f16 %rs170,%rs287,%rs168;
}
	// end inline asm
	// begin inline asm
	{sub.f16 %rs173,%rs11,%rs32;
}
	// end inline asm
	// begin inline asm
	{ .reg .pred __$temp3;
  setp.gt.f16  __$temp3, %rs173, %rs68;
  selp.u16 %rs176, 1, 0, __$temp3;}
	// end inline asm
	setp.eq.s16 	%p12, %rs176, 0;
	mov.u16 	%rs289, %rs68;
	@%p12 bra 	$L__BB3_19;
	mov.f64 	%fd3, 0d3FF0000000000000;
	// begin inline asm
	{  cvt.rn.f16.f64 %rs289, %fd3;}

	// end inline asm
$L__BB3_19:
	// begin inline asm
	{mul.f16 %rs180,%rs170,%rs289;
}
	// end inline asm
	// begin inline asm
	{add.f16 %rs183,%rs140,%rs180;
}
	// end inline asm
	// begin inline asm
	{ .reg .pred __$temp3;
  setp.ge.f16  __$temp3, %rs85, %rs68;
  selp.u16 %rs186, 1, 0, __$temp3;}
	// end inline asm
	setp.eq.s16 	%p13, %rs186, 0;
	mov.u16 	%rs290, %rs68;
	@%p13 bra 	$L__BB3_21;
	mov.f64 	%fd4, 0d3FF0000000000000;
	// begin inline asm
	{  cvt.rn.f16.f64 %rs290, %fd4;}

	// end inline asm
$L__BB3_21:
	setp.eq.s16 	%p14, %rs75, 0;
	mov.u16 	%rs291, %rs72;
	@%p14 bra 	$L__BB3_24;
	// begin inline asm
	{ .reg .pred __$temp3;
  setp.lt.f16  __$temp3, %rs63, %rs73;
  selp.u16 %rs190, 1, 0, __$temp3;}
	// end inline asm
	setp.eq.s16 	%p15, %rs190, 0;
	@%p15 bra 	$L__BB3_24;
	// begin inline asm
	{  cvt.rn.f16.f32 %rs291, %f2;}

	// end inline asm
$L__BB3_24:
	// begin inline asm
	{sub.f16 %rs194,%rs133,%rs63;
}
	// end inline asm
	// begin inline asm
	{neg.f16 %rs197,%rs194;
}
	// end inline asm
	// begin inline asm
	{mul.f16 %rs199,%rs197,%rs194;
}
	// end inline asm
	// begin inline asm
	{  cvt.f32.f16 %f55, %rs199;}

	// end inline asm
	mul.f32 	%f56, %f55, %f27;
	// begin inline asm
	{  cvt.rn.f16.f32 %rs292, %f56;}

	// end inline asm
	// begin inline asm
	{abs.f16 %rs204,%rs292;
}
	// end inline asm
	mov.b16 	%rs208, 143;
	// begin inline asm
	{ .reg .pred __$temp3;
  setp.lt.f16  __$temp3, %rs204, %rs208;
  selp.u16 %rs206, 1, 0, __$temp3;}
	// end inline asm
	setp.eq.s16 	%p16, %rs206, 0;
	@%p16 bra 	$L__BB3_27;
	// begin inline asm
	{ .reg .pred __$temp3;
  setp.lt.f16  __$temp3, %rs63, %rs204;
  selp.u16 %rs209, 1, 0, __$temp3;}
	// end inline asm
	setp.eq.s16 	%p17, %rs209, 0;
	@%p17 bra 	$L__BB3_27;
	fma.rn.f32 	%f58, %f4, %f56, %f55;
	fma.rn.f32 	%f57, %f27, %f58, %f56;
	// begin inline asm
	{  cvt.rn.f16.f32 %rs292, %f57;}

	// end inline asm
$L__BB3_27:
	// begin inline asm
	{.reg.b32         f, C, nZ;       
 .reg.b16         h,r;            
  mov.b16         h,%rs292;           
  cvt.f32.f16     f,h;            
  mov.b32         C, 0x3fb8aa3bU; 
  mov.b32         nZ, 0x80000000U;
  fma.rn.f32      f,f,C,nZ;       
  ex2.approx.ftz.f32  f,f;        
  cvt.rn.f16.f32      r,f;        
{.reg.b16 spc, ulp, p;
  mov.b16 spc,0X1F79U;
  mov.b16 ulp,0x9400U;
  set.eq.f16.f16 p,h, spc;
  fma.rn.f16 r,p,ulp,r;
}
{.reg.b16 spc, ulp, p;
  mov.b16 spc,0X25CFU;
  mov.b16 ulp,0x9400U;
  set.eq.f16.f16 p,h, spc;
  fma.rn.f16 r,p,ulp,r;
}
{.reg.b16 spc, ulp, p;
  mov.b16 spc,0XC13BU;
  mov.b16 ulp,0x0400U;
  set.eq.f16.f16 p,h, spc;
  fma.rn.f16 r,p,ulp,r;
}
{.reg.b16 spc, ulp, p;
  mov.b16 spc,0XC1EFU;
  mov.b16 ulp,0x0200U;
  set.eq.f16.f16 p,h, spc;
  fma.rn.f16 r,p,ulp,r;
}
  mov.b16         %rs213,r;           
}
	// end inline asm
	// begin inline asm
	{mul.f16 %rs215,%rs291,%rs213;
}
	// end inline asm
	// begin inline asm
	{mul.f16 %rs218,%rs290,%rs215;
}
	// end inline asm
	// begin inline asm
	{ .reg .pred __$temp3;
  setp.gt.f16  __$temp3, %rs143, %rs68;
  selp.u16 %rs221, 1, 0, __$temp3;}
	// end inline asm
	setp.eq.s16 	%p18, %rs221, 0;
	mov.u16 	%rs293, %rs68;
	@%p18 bra 	$L__BB3_29;
	mov.f64 	%fd5, 0d3FF0000000000000;
	// begin inline asm
	{  cvt.rn.f16.f64 %rs293, %fd5;}

	// end inline asm
$L__BB3_29:
	mov.u16 	%rs294, %rs72;
	@%p14 bra 	$L__BB3_32;
	// begin inline asm
	{ .reg .pred __$temp3;
  setp.lt.f16  __$temp3, %rs63, %rs73;
  selp.u16 %rs225, 1, 0, __$temp3;}
	// end inline asm
	setp.eq.s16 	%p20, %rs225, 0;
	@%p20 bra 	$L__BB3_32;
	// begin inline asm
	{  cvt.rn.f16.f32 %rs294, %f2;}

	// end inline asm
$L__BB3_32:
	// begin inline asm
	{sub.f16 %rs229,%rs173,%rs63;
}
	// end inline asm
	// begin inline asm
	{neg.f16 %rs232,%rs229;
}
	// end inline asm
	// begin inline asm
	{mul.f16 %rs234,%rs232,%rs229;
}
	// end inline asm
	// begin inline asm
	{  cvt.f32.f16 %f60, %rs234;}

	// end inline asm
	mul.f32 	%f61, %f60, %f27;
	// begin inline asm
	{  cvt.rn.f16.f32 %rs295, %f61;}

	// end inline asm
	// begin inline asm
	{abs.f16 %rs239,%rs295;
}
	// end inline asm
	mov.b16 	%rs243, 143;
	// begin inline asm
	{ .reg .pred __$temp3;
  setp.lt.f16  __$temp3, %rs239, %rs243;
  selp.u16 %rs241, 1, 0, __$temp3;}
	// end inline asm
	setp.eq.s16 	%p21, %rs241, 0;
	@%p21 bra 	$L__BB3_35;
	// begin inline asm
	{ .reg .pred __$temp3;
  setp.lt.f16  __$temp3, %rs63, %rs239;
  selp.u16 %rs244, 1, 0, __$temp3;}
	// end inline asm
	setp.eq.s16 	%p22, %rs244, 0;
	@%p22 bra 	$L__BB3_35;
	fma.rn.f32 	%f63, %f4, %f61, %f60;
	fma.rn.f32 	%f62, %f27, %f63, %f61;
	// begin inline asm
	{  cvt.rn.f16.f32 %rs295, %f62;}

	// end inline asm
$L__BB3_35:
	// begin inline asm
	{.reg.b32         f, C, nZ;       
 .reg.b16         h,r;            
  mov.b16         h,%rs295;           
  cvt.f32.f16     f,h;            
  mov.b32         C, 0x3fb8aa3bU; 
  mov.b32         nZ, 0x80000000U;
  fma.rn.f32      f,f,C,nZ;       
  ex2.approx.ftz.f32  f,f;        
  cvt.rn.f16.f32      r,f;        
{.reg.b16 spc, ulp, p;
  mov.b16 spc,0X1F79U;
  mov.b16 ulp,0x9400U;
  set.eq.f16.f16 p,h, spc;
  fma.rn.f16 r,p,ulp,r;
}
{.reg.b16 spc, ulp, p;
  mov.b16 spc,0X25CFU;
  mov.b16 ulp,0x9400U;
  set.eq.f16.f16 p,h, spc;
  fma.rn.f16 r,p,ulp,r;
}
{.reg.b16 spc, ulp, p;
  mov.b16 spc,0XC13BU;
  mov.b16 ulp,0x0400U;
  set.eq.f16.f16 p,h, spc;
  fma.rn.f16 r,p,ulp,r;
}
{.reg.b16 spc, ulp, p;
  mov.b16 spc,0XC1EFU;
  mov.b16 ulp,0x0200U;
  set.eq.f16.f16 p,h, spc;
  fma.rn.f16 r,p,ulp,r;
}
  mov.b16         %rs248,r;           
}
	// end inline asm
	// begin inline asm
	{mul.f16 %rs250,%rs294,%rs248;
}
	// end inline asm
	// begin inline asm
	{mul.f16 %rs253,%rs293,%rs250;
}
	// end inline asm
	// begin inline asm
	{add.f16 %rs256,%rs218,%rs253;
}
	// end inline asm
	// begin inline asm
	{neg.f16 %rs259,%rs256;
}
	// end inline asm
	// begin inline asm
	{mul.f16 %rs261,%rs13,%rs283;
}
	// end inline asm
	// begin inline asm
	{sub.f16 %rs264,%rs12,%rs261;
}
	// end inline asm
	// begin inline asm
	{add.f16 %rs267,%rs264,%rs282;
}
	// end inline asm
	// begin inline asm
	{mul.f16 %rs270,%rs267,%rs183;
}
	// end inline asm
	// begin inline asm
	{add.f16 %rs283,%rs270,%rs283;
}
	// end inline asm
	// begin inline asm
	{mul.f16 %rs276,%rs267,%rs259;
}
	// end inline asm
	// begin inline asm
	{add.f16 %rs282,%rs276,%rs282;
}
	// end inline asm
	mul.wide.s32 	%rd20, %r23, 2;
	add.s64 	%rd21, %rd5, %rd20;
	st.global.u16 	[%rd21], %rs283;
	sub.s32 	%r23, %r23, %r3;
	sub.s32 	%r22, %r22, %r3;
	setp.gt.u32 	%p23, %r24, 1;
	add.s32 	%r24, %r24, -1;
	@%p23 bra 	$L__BB3_3;
$L__BB3_36:
	ret;

}
	// .globl	forward_kernel_fp64
.visible .entry forward_kernel_fp64(
	.param .u64 .ptr .align 1 forward_kernel_fp64_param_0,
	.param .u64 .ptr .align 1 forward_kernel_fp64_param_1,
	.param .u64 .ptr .align 1 forward_kernel_fp64_param_2,
	.param .u64 .ptr .align 1 forward_kernel_fp64_param_3,
	.param .u64 .ptr .align 1 forward_kernel_fp64_param_4,
	.param .u64 .ptr .align 1 forward_kernel_fp64_param_5,
	.param .u64 .ptr .align 1 forward_kernel_fp64_param_6,
	.param .u64 .ptr .align 1 forward_kernel_fp64_param_7,
	.param .u64 .ptr .align 1 forward_kernel_fp64_param_8,
	.param .u32 forward_kernel_fp64_param_9,
	.param .u32 forward_kernel_fp64_param_10,
	.param .u32 forward_kernel_fp64_param_11
)
{
	.reg .pred 	%p<32>;
	.reg .b32 	%r<58>;
	.reg .b64 	%rd<67>;
	.reg .b64 	%fd<131>;

	ld.param.u64 	%rd25, [forward_kernel_fp64_param_1];
	ld.param.u64 	%rd26, [forward_kernel_fp64_param_2];
	ld.param.u64 	%rd27, [forward_kernel_fp64_param_4];
	ld.param.u64 	%rd21, [forward_kernel_fp64_param_5];
	ld.param.u64 	%rd23, [forward_kernel_fp64_param_7];
	ld.param.u64 	%rd24, [forward_kernel_fp64_param_8];
	ld.param.u32 	%r27, [forward_kernel_fp64_param_9];
	ld.param.u32 	%r29, [forward_kernel_fp64_param_11];
	cvta.to.global.u64 	%rd1, %rd26;
	cvta.to.global.u64 	%rd2, %rd25;
	cvta.to.global.u64 	%rd3, %rd27;
	mov.u32 	%r30, %ctaid.x;
	mov.u32 	%r31, %ntid.x;
	mul.lo.s32 	%r1, %r30, %r31;
	mov.u32 	%r32, %tid.x;
	add.s32 	%r2, %r1, %r32;
	mul.lo.s32 	%r3, %r29, %r27;
	setp.ge.s32 	%p1, %r2, %r3;
	@%p1 bra 	$L__BB4_44;
	ld.param.u32 	%r43, [forward_kernel_fp64_param_10];
	cvta.to.global.u64 	%rd28, %rd23;
	cvta.to.global.u64 	%rd29, %rd21;
	cvta.to.global.u64 	%rd30, %rd24;
	ld.global.f64 	%fd59, [%rd3];
	add.f64 	%fd60, %fd59, 0d3FE0000000000000;
	ld.global.f64 	%fd61, [%rd2];
	mul.f64 	%fd130, %fd60, %fd61;
	mul.wide.s32 	%rd31, %r2, 8;
	add.s64 	%rd4, %rd28, %rd31;
	mov.b64 	%rd32, 0;
	st.global.u64 	[%rd4], %rd32;
	add.s64 	%rd5, %rd29, %rd31;
	st.global.u64 	[%rd5], %rd32;
	add.s64 	%rd6, %rd30, %rd31;
	st.global.f64 	[%rd6], %fd130;
	setp.lt.s32 	%p2, %r43, 1;
	@%p2 bra 	$L__BB4_43;
	ld.param.u32 	%r44, [forward_kernel_fp64_param_10];
	setp.lt.u32 	%p3, %r44, 4;
	mov.f64 	%fd124, 0d0000000000000000;
	mov.b32 	%r57, 0;
	@%p3 bra 	$L__BB4_33;
	ld.param.u32 	%r45, [forward_kernel_fp64_param_10];
	and.b32  	%r35, %r45, 2147483644;
	neg.s32 	%r52, %r35;
	mov.f64 	%fd112, 0d0000000000000000;
	mov.b32 	%r51, 1;
	mul.wide.s32 	%rd9, %r3, 8;
	mov.u32 	%r49, %r2;
	mov.u32 	%r50, %r3;
	mov.f64 	%fd124, %fd112;
$L__BB4_4:
	ld.param.u64 	%rd62, [forward_kernel_fp64_param_3];
	ld.param.u64 	%rd60, [forward_kernel_fp64_param_0];
	cvta.to.global.u64 	%rd7, %rd62;
	cvta.to.global.u64 	%rd33, %rd60;
	mul.wide.s32 	%rd34, %r49, 8;
	add.s64 	%rd8, %rd33, %rd34;
	ld.global.f64 	%fd65, [%rd8];
	add.f64 	%fd5, %fd130, %fd65;
	mul.wide.s32 	%rd35, %r50, 8;
	add.s64 	%rd36, %rd6, %rd35;
	st.global.f64 	[%rd36], %fd5;
	ld.global.f64 	%fd6, [%rd2];
	setp.ltu.f64 	%p4, %fd5, %fd6;
	@%p4 bra 	$L__BB4_6;
	ld.global.f64 	%fd67, [%rd1];
	setp.lt.f64 	%p5, %fd124, %fd67;
	mov.f64 	%fd115, 0d3FF0000000000000;
	@%p5 bra 	$L__BB4_8;
$L__BB4_6:
	setp.geu.f64 	%p6, %fd5, 0d0000000000000000;
	mov.f64 	%fd115, 0d0000000000000000;
	@%p6 bra 	$L__BB4_8;
	ld.global.f64 	%fd69, [%rd7];
	setp.gt.f64 	%p7, %fd124, %fd69;
	selp.f64 	%fd115, 0dBFF0000000000000, 0d0000000000000000, %p7;
$L__BB4_8:
	ld.global.f64 	%fd9, [%rd1];
	setp.leu.f64 	%p8, %fd9, %fd112;
	@%p8 bra 	$L__BB4_10;
	ld.global.f64 	%fd70, [%rd3];
	mul.f64 	%fd71, %fd6, %fd70;
	div.rn.f64 	%fd72, %fd71, %fd9;
	fma.rn.f64 	%fd116, %fd115, %fd6, %fd72;
	bra.uni 	$L__BB4_11;
$L__BB4_10:
	mul.f64 	%fd116, %fd115, %fd6;
$L__BB4_11:
	sub.f64 	%fd73, %fd5, %fd116;
	add.f64 	%fd13, %fd124, %fd115;
	mul.wide.s32 	%rd37, %r50, 8;
	add.s64 	%rd38, %rd5, %rd37;
	st.global.f64 	[%rd38], %fd115;
	add.s64 	%rd39, %rd4, %rd37;
	st.global.f64 	[%rd39], %fd13;
	add.s64 	%rd10, %rd8, %rd9;
	ld.global.f64 	%fd74, [%rd10];
	add.f64 	%fd14, %fd73, %fd74;
	add.s64 	%rd40, %rd6, %rd37;
	add.s64 	%rd11, %rd40, %rd9;
	st.global.f64 	[%rd11], %fd14;
	ld.global.f64 	%fd15, [%rd2];
	setp.ltu.f64 	%p9, %fd14, %fd15;
	@%p9 bra 	$L__BB4_13;
	ld.global.f64 	%fd76, [%rd1];
	setp.lt.f64 	%p10, %fd13, %fd76;
	mov.f64 	%fd117, 0d3FF0000000000000;
	@%p10 bra 	$L__BB4_15;
$L__BB4_13:
	setp.geu.f64 	%p11, %fd14, 0d0000000000000000;
	mov.f64 	%fd117, 0d0000000000000000;
	@%p11 bra 	$L__BB4_15;
	ld.global.f64 	%fd78, [%rd7];
	setp.gt.f64 	%p12, %fd13, %fd78;
	selp.f64 	%fd117, 0dBFF0000000000000, 0d0000000000000000, %p12;
$L__BB4_15:
	cvt.rn.f64.u32 	%fd79, %r51;
	ld.global.f64 	%fd18, [%rd1];
	setp.gt.f64 	%p13, %fd18, %fd79;
	@%p13 bra 	$L__BB4_17;
	mul.f64 	%fd118, %fd117, %fd15;
	bra.uni 	$L__BB4_18;
$L__BB4_17:
	ld.global.f64 	%fd80, [%rd3];
	mul.f64 	%fd81, %fd15, %fd80;
	div.rn.f64 	%fd82, %fd81, %fd18;
	fma.rn.f64 	%fd118, %fd117, %fd15, %fd82;
$L__BB4_18:
	sub.f64 	%fd83, %fd14, %fd118;
	add.f64 	%fd22, %fd13, %fd117;
	mul.wide.s32 	%rd41, %r50, 8;
	add.s64 	%rd42, %rd5, %rd41;
	add.s64 	%rd12, %rd42, %rd9;
	st.global.f64 	[%rd12], %fd117;
	add.s64 	%rd43, %rd4, %rd41;
	add.s64 	%rd13, %rd43, %rd9;
	st.global.f64 	[%rd13], %fd22;
	add.s64 	%rd14, %rd10, %rd9;
	ld.global.f64 	%fd84, [%rd14];
	add.f64 	%fd23, %fd83, %fd84;
	add.s64 	%rd15, %rd11, %rd9;
	st.global.f64 	[%rd15], %fd23;
	ld.global.f64 	%fd24, [%rd2];
	setp.ltu.f64 	%p14, %fd23, %fd24;
	@%p14 bra 	$L__BB4_20;
	ld.global.f64 	%fd86, [%rd1];
	setp.lt.f64 	%p15, %fd22, %fd86;
	mov.f64 	%fd119, 0d3FF0000000000000;
	@%p15 bra 	$L__BB4_22;
$L__BB4_20:
	setp.geu.f64 	%p16, %fd23, 0d0000000000000000;
	mov.f64 	%fd119, 0d0000000000000000;
	@%p16 bra 	$L__BB4_22;
	ld.param.u64 	%rd63, [forward_kernel_fp64_param_3];
	cvta.to.global.u64 	%rd44, %rd63;
	ld.global.f64 	%fd88, [%rd44];
	setp.gt.f64 	%p17, %fd22, %fd88;
	selp.f64 	%fd119, 0dBFF0000000000000, 0d0000000000000000, %p17;
$L__BB4_22:
	add.s32 	%r36, %r51, 1;
	cvt.rn.f64.u32 	%fd89, %r36;
	ld.global.f64 	%fd27, [%rd1];
	setp.gt.f64 	%p18, %fd27, %fd89;
	@%p18 bra 	$L__BB4_24;
	mul.f64 	%fd120, %fd119, %fd24;
	bra.uni 	$L__BB4_25;
$L__BB4_24:
	ld.global.f64 	%fd90, [%rd3];
	mul.f64 	%fd91, %fd24, %fd90;
	div.rn.f64 	%fd92, %fd91, %fd27;
	fma.rn.f64 	%fd120, %fd119, %fd24, %fd92;
$L__BB4_25:
	sub.f64 	%fd93, %fd23, %fd120;
	add.f64 	%fd31, %fd22, %fd119;
	add.s64 	%rd16, %rd12, %rd9;
	st.global.f64 	[%rd16], %fd119;
	add.s64 	%rd17, %rd13, %rd9;
	st.global.f64 	[%rd17], %fd31;
	add.s64 	%rd45, %rd14, %rd9;
	ld.global.f64 	%fd94, [%rd45];
	add.f64 	%fd32, %fd93, %fd94;
	add.s64 	%rd46, %rd15, %rd9;
	st.global.f64 	[%rd46], %fd32;
	ld.global.f64 	%fd33, [%rd2];
	setp.ltu.f64 	%p19, %fd32, %fd33;
	@%p19 bra 	$L__BB4_27;
	ld.global.f64 	%fd96, [%rd1];
	setp.lt.f64 	%p20, %fd31, %fd96;
	mov.f64 	%fd121, 0d3FF0000000000000;
	@%p20 bra 	$L__BB4_29;
$L__BB4_27:
	setp.geu.f64 	%p21, %fd32, 0d0000000000000000;
	mov.f64 	%fd121, 0d0000000000000000;
	@%p21 bra 	$L__BB4_29;
	ld.param.u64 	%rd64, [forward_kernel_fp64_param_3];
	cvta.to.global.u64 	%rd47, %rd64;
	ld.global.f64 	%fd98, [%rd47];
	setp.gt.f64 	%p22, %fd31, %fd98;
	selp.f64 	%fd121, 0dBFF0000000000000, 0d0000000000000000, %p22;
$L__BB4_29:
	add.s32 	%r37, %r51, 2;
	cvt.rn.f64.u32 	%fd99, %r37;
	ld.global.f64 	%fd36, [%rd1];
	setp.gt.f64 	%p23, %fd36, %fd99;
	@%p23 bra 	$L__BB4_31;
	mul.f64 	%fd122, %fd121, %fd33;
	bra.uni 	$L__BB4_32;
$L__BB4_31:
	ld.global.f64 	%fd100, [%rd3];
	mul.f64 	%fd101, %fd33, %fd100;
	div.rn.f64 	%fd102, %fd101, %fd36;
	fma.rn.f64 	%fd122, %fd121, %fd33, %fd102;
$L__BB4_32:
	ld.param.u32 	%r46, [forward_kernel_fp64_param_10];
	and.b32  	%r57, %r46, 2147483644;
	sub.f64 	%fd130, %fd32, %fd122;
	add.f64 	%fd124, %fd31, %fd121;
	add.s64 	%rd48, %rd16, %rd9;
	st.global.f64 	[%rd48], %fd121;
	add.s64 	%rd49, %rd17, %rd9;
	st.global.f64 	[%rd49], %fd124;
	add.s32 	%r52, %r52, 4;
	add.s32 	%r51, %r51, 4;
	shl.b32 	%r38, %r3, 2;
	add.s32 	%r50, %r50, %r38;
	add.s32 	%r49, %r49, %r38;
	setp.ne.s32 	%p24, %r52, 0;
	add.f64 	%fd112, %fd112, 0d4010000000000000;
	@%p24 bra 	$L__BB4_4;
$L__BB4_33:
	ld.param.u32 	%r47, [forward_kernel_fp64_param_10];
	and.b32  	%r15, %r47, 3;
	setp.eq.s32 	%p25, %r15, 0;
	@%p25 bra 	$L__BB4_43;
	ld.param.u32 	%r48, [forward_kernel_fp64_param_11];
	ld.param.u32 	%r42, [forward_kernel_fp64_param_9];
	mad.lo.s32 	%r56, %r3, %r57, %r3;
	mul.lo.s32 	%r39, %r57, %r48;
	mov.u32 	%r40, %tid.x;
	mad.lo.s32 	%r41, %r39, %r42, %r40;
	add.s32 	%r55, %r41, %r1;
	neg.s32 	%r54, %r15;
$L__BB4_35:
	.pragma "nounroll";
	ld.param.u64 	%rd61, [forward_kernel_fp64_param_0];
	cvta.to.global.u64 	%rd50, %rd61;
	mul.wide.s32 	%rd51, %r55, 8;
	add.s64 	%rd52, %rd50, %rd51;
	ld.global.f64 	%fd103, [%rd52];
	add.f64 	%fd48, %fd130, %fd103;
	mul.wide.s32 	%rd18, %r56, 8;
	add.s64 	%rd53, %rd6, %rd18;
	st.global.f64 	[%rd53], %fd48;
	ld.global.f64 	%fd49, [%rd2];
	setp.ltu.f64 	%p26, %fd48, %fd49;
	@%p26 bra 	$L__BB4_37;
	ld.global.f64 	%fd105, [%rd1];
	setp.lt.f64 	%p27, %fd124, %fd105;
	mov.f64 	%fd128, 0d3FF0000000000000;
	@%p27 bra 	$L__BB4_39;
$L__BB4_37:
	setp.geu.f64 	%p28, %fd48, 0d0000000000000000;
	mov.f64 	%fd128, 0d0000000000000000;
	@%p28 bra 	$L__BB4_39;
	ld.param.u64 	%rd65, [forward_kernel_fp64_param_3];
	cvta.to.global.u64 	%rd54, %rd65;
	ld.global.f64 	%fd107, [%rd54];
	setp.gt.f64 	%p29, %fd124, %fd107;
	selp.f64 	%fd128, 0dBFF0000000000000, 0d0000000000000000, %p29;
$L__BB4_39:
	cvt.rn.f64.u32 	%fd108, %r57;
	ld.global.f64 	%fd52, [%rd1];
	setp.gt.f64 	%p30, %fd52, %fd108;
	@%p30 bra 	$L__BB4_41;
	mul.f64 	%fd129, %fd128, %fd49;
	bra.uni 	$L__BB4_42;
$L__BB4_41:
	ld.global.f64 	%fd109, [%rd3];
	mul.f64 	%fd110, %fd49, %fd109;
	div.rn.f64 	%fd111, %fd110, %fd52;
	fma.rn.f64 	%fd129, %fd128, %fd49, %fd111;
$L__BB4_42:
	sub.f64 	%fd130, %fd48, %fd129;
	add.f64 	%fd124, %fd124, %fd128;
	add.s64 	%rd55, %rd5, %rd18;
	st.global.f64 	[%rd55], %fd128;
	add.s64 	%rd56, %rd4, %rd18;
	st.global.f64 	[%rd56], %fd124;
	add.s32 	%r56, %r56, %r3;
	add.s32 	%r55, %r55, %r3;
	add.s32 	%r54, %r54, 1;
	setp.ne.s32 	%p31, %r54, 0;
	add.s32 	%r57, %r57, 1;
	@%p31 bra 	$L__BB4_35;
$L__BB4_43:
	ld.param.u64 	%rd66, [forward_kernel_fp64_param_6];
	cvta.to.global.u64 	%rd57, %rd66;
	mul.wide.s32 	%rd58, %r2, 8;
	add.s64 	%rd59, %rd57, %rd58;
	st.global.f64 	[%rd59], %fd130;
$L__BB4_44:
	ret;

}
	// .globl	backward_kernel_fp64
.visible .entry backward_kernel_fp64(
	.param .u64 .ptr .align 1 backward_kernel_fp64_param_0,
	.param .u64 .ptr .align 1 backward_kernel_fp64_param_1,
	.param .u64 .ptr .align 1 backward_kernel_fp64_param_2,
	.param .u64 .ptr .align 1 backward_kernel_fp64_param_3,
	.param .u64 .ptr .align 1 backward_kernel_fp64_param_4,
	.param .u64 .ptr .align 1 backward_kernel_fp64_param_5,
	.param .u64 .ptr .align 1 backward_kernel_fp64_param_6,
	.param .u64 .ptr .align 1 backward_kernel_fp64_param_7,
	.param .u64 .ptr .align 1 backward_kernel_fp64_param_8,
	.param .u64 .ptr .align 1 backward_kernel_fp64_param_9,
	.param .u32 backward_kernel_fp64_param_10,
	.param .u32 backward_kernel_fp64_param_11,
	.param .u32 backward_kernel_fp64_param_12
)
{
	.reg .pred 	%p<21>;
	.reg .b32 	%r<85>;
	.reg .b32 	%f<9>;
	.reg .b64 	%rd<27>;
	.reg .b64 	%fd<141>;

	ld.param.u64 	%rd6, [backward_kernel_fp64_param_6];
	ld.param.u64 	%rd9, [backward_kernel_fp64_param_9];
	ld.param.u32 	%r24, [backward_kernel_fp64_param_10];
	ld.param.u32 	%r84, [backward_kernel_fp64_param_11];
	ld.param.u32 	%r26, [backward_kernel_fp64_param_12];
	mov.u32 	%r27, %ctaid.x;
	mov.u32 	%r28, %ntid.x;
	mul.lo.s32 	%r1, %r27, %r28;
	mov.u32 	%r2, %tid.x;
	add.s32 	%r29, %r1, %r2;
	mul.lo.s32 	%r3, %r26, %r24;
	setp.ge.s32 	%p1, %r29, %r3;
	setp.lt.s32 	%p2, %r84, 1;
	or.pred  	%p3, %p1, %p2;
	@%p3 bra 	$L__BB5_15;
	add.s32 	%r30, %r84, -1;
	mad.lo.s32 	%r31, %r3, %r30, %r2;
	add.s32 	%r83, %r31, %r1;
	mul.lo.s32 	%r32, %r26, %r84;
	mad.lo.s32 	%r33, %r32, %r24, %r2;
	add.s32 	%r82, %r33, %r1;
	cvta.to.global.u64 	%rd1, %rd6;
	cvta.to.global.u64 	%rd2, %rd9;
	mov.f64 	%fd135, 0d0000000000000000;
	mov.f64 	%fd136, %fd135;
$L__BB5_2:
	ld.param.u64 	%rd25, [backward_kernel_fp64_param_7];
	ld.param.u64 	%rd24, [backward_kernel_fp64_param_5];
	ld.param.u64 	%rd23, [backward_kernel_fp64_param_4];
	ld.param.u64 	%rd22, [backward_kernel_fp64_param_0];
	cvta.to.global.u64 	%rd10, %rd24;
	mul.wide.s32 	%rd11, %r82, 8;
	add.s64 	%rd12, %rd10, %rd11;
	ld.global.f64 	%fd3, [%rd12];
	cvta.to.global.u64 	%rd13, %rd23;
	mul.wide.s32 	%rd14, %r83, 8;
	add.s64 	%rd15, %rd13, %rd14;
	ld.global.f64 	%fd4, [%rd15];
	cvta.to.global.u64 	%rd16, %rd22;
	add.s64 	%rd17, %rd16, %rd14;
	ld.global.f64 	%fd5, [%rd17];
	ld.global.f64 	%fd6, [%rd1];
	sub.f64 	%fd7, %fd3, %fd6;
	cvta.to.global.u64 	%rd18, %rd25;
	ld.global.f64 	%fd8, [%rd18];
	mul.f64 	%fd38, %fd6, 0d3FD9EB851EB851EC;
	rcp.rn.f64 	%fd9, %fd6;
	neg.f64 	%fd39, %fd7;
	mul.f64 	%fd40, %fd7, %fd39;
	add.f64 	%fd41, %fd38, %fd38;
	mul.f64 	%fd10, %fd38, %fd41;
	div.rn.f64 	%fd11, %fd40, %fd10;
	fma.rn.f64 	%fd42, %fd11, 0d3FF71547652B82FE, 0d4338000000000000;
	{
	.reg .b32 %temp; 
	mov.b64 	{%r9, %temp}, %fd42;
	}
	mov.f64 	%fd43, 0dC338000000000000;
	add.rn.f64 	%fd44, %fd42, %fd43;
	fma.rn.f64 	%fd45, %fd44, 0dBFE62E42FEFA39EF, %fd11;
	fma.rn.f64 	%fd46, %fd44, 0dBC7ABC9E3B39803F, %fd45;
	fma.rn.f64 	%fd47, %fd46, 0d3E5ADE1569CE2BDF, 0d3E928AF3FCA213EA;
	fma.rn.f64 	%fd48, %fd47, %fd46, 0d3EC71DEE62401315;
	fma.rn.f64 	%fd49, %fd48, %fd46, 0d3EFA01997C89EB71;
	fma.rn.f64 	%fd50, %fd49, %fd46, 0d3F2A01A014761F65;
	fma.rn.f64 	%fd51, %fd50, %fd46, 0d3F56C16C1852B7AF;
	fma.rn.f64 	%fd52, %fd51, %fd46, 0d3F81111111122322;
	fma.rn.f64 	%fd53, %fd52, %fd46, 0d3FA55555555502A1;
	fma.rn.f64 	%fd54, %fd53, %fd46, 0d3FC5555555555511;
	fma.rn.f64 	%fd55, %fd54, %fd46, 0d3FE000000000000B;
	fma.rn.f64 	%fd56, %fd55, %fd46, 0d3FF0000000000000;
	fma.rn.f64 	%fd57, %fd56, %fd46, 0d3FF0000000000000;
	{
	.reg .b32 %temp; 
	mov.b64 	{%r10, %temp}, %fd57;
	}
	{
	.reg .b32 %temp; 
	mov.b64 	{%temp, %r11}, %fd57;
	}
	shl.b32 	%r34, %r9, 20;
	add.s32 	%r35, %r34, %r11;
	mov.b64 	%fd137, {%r10, %r35};
	{
	.reg .b32 %temp; 
	mov.b64 	{%temp, %r36}, %fd11;
	}
	mov.b32 	%f5, %r36;
	abs.f32 	%f1, %f5;
	setp.lt.f32 	%p4, %f1, 0f4086232B;
	@%p4 bra 	$L__BB5_5;
	setp.lt.f64 	%p5, %fd11, 0d0000000000000000;
	add.f64 	%fd58, %fd11, 0d7FF0000000000000;
	selp.f64 	%fd137, 0d0000000000000000, %fd58, %p5;
	setp.geu.f32 	%p6, %f1, 0f40874800;
	@%p6 bra 	$L__BB5_5;
	shr.u32 	%r37, %r9, 31;
	add.s32 	%r38, %r9, %r37;
	shr.s32 	%r39, %r38, 1;
	shl.b32 	%r40, %r39, 20;
	add.s32 	%r41, %r11, %r40;
	mov.b64 	%fd59, {%r10, %r41};
	sub.s32 	%r42, %r9, %r39;
	shl.b32 	%r43, %r42, 20;
	add.s32 	%r44, %r43, 1072693248;
	mov.b32 	%r45, 0;
	mov.b64 	%fd60, {%r45, %r44};
	mul.f64 	%fd137, %fd60, %fd59;
$L__BB5_5:
	ld.param.u64 	%rd26, [backward_kernel_fp64_param_8];
	mul.f64 	%fd16, %fd9, %fd137;
	neg.f64 	%fd61, %fd3;
	cvta.to.global.u64 	%rd19, %rd26;
	ld.global.f64 	%fd17, [%rd19];
	mul.f64 	%fd62, %fd3, %fd61;
	div.rn.f64 	%fd18, %fd62, %fd10;
	fma.rn.f64 	%fd63, %fd18, 0d3FF71547652B82FE, 0d4338000000000000;
	{
	.reg .b32 %temp; 
	mov.b64 	{%r12, %temp}, %fd63;
	}
	mov.f64 	%fd64, 0dC338000000000000;
	add.rn.f64 	%fd65, %fd63, %fd64;
	fma.rn.f64 	%fd66, %fd65, 0dBFE62E42FEFA39EF, %fd18;
	fma.rn.f64 	%fd67, %fd65, 0dBC7ABC9E3B39803F, %fd66;
	fma.rn.f64 	%fd68, %fd67, 0d3E5ADE1569CE2BDF, 0d3E928AF3FCA213EA;
	fma.rn.f64 	%fd69, %fd68, %fd67, 0d3EC71DEE62401315;
	fma.rn.f64 	%fd70, %fd69, %fd67, 0d3EFA01997C89EB71;
	fma.rn.f64 	%fd71, %fd70, %fd67, 0d3F2A01A014761F65;
	fma.rn.f64 	%fd72, %fd71, %fd67, 0d3F56C16C1852B7AF;
	fma.rn.f64 	%fd73, %fd72, %fd67, 0d3F81111111122322;
	fma.rn.f64 	%fd74, %fd73, %fd67, 0d3FA55555555502A1;
	fma.rn.f64 	%fd75, %fd74, %fd67, 0d3FC5555555555511;
	fma.rn.f64 	%fd76, %fd75, %fd67, 0d3FE000000000000B;
	fma.rn.f64 	%fd77, %fd76, %fd67, 0d3FF0000000000000;
	fma.rn.f64 	%fd78, %fd77, %fd67, 0d3FF0000000000000;
	{
	.reg .b32 %temp; 
	mov.b64 	{%r13, %temp}, %fd78;
	}
	{
	.reg .b32 %temp; 
	mov.b64 	{%temp, %r14}, %fd78;
	}
	shl.b32 	%r46, %r12, 20;
	add.s32 	%r47, %r46, %r14;
	mov.b64 	%fd138, {%r13, %r47};
	{
	.reg .b32 %temp; 
	mov.b64 	{%temp, %r48}, %fd18;
	}
	mov.b32 	%f6, %r48;
	abs.f32 	%f2, %f6;
	setp.lt.f32 	%p7, %f2, 0f4086232B;
	@%p7 bra 	$L__BB5_8;
	setp.lt.f64 	%p8, %fd18, 0d0000000000000000;
	add.f64 	%fd79, %fd18, 0d7FF0000000000000;
	selp.f64 	%fd138, 0d0000000000000000, %fd79, %p8;
	setp.geu.f32 	%p9, %f2, 0f40874800;
	@%p9 bra 	$L__BB5_8;
	shr.u32 	%r49, %r12, 31;
	add.s32 	%r50, %r12, %r49;
	shr.s32 	%r51, %r50, 1;
	shl.b32 	%r52, %r51, 20;
	add.s32 	%r53, %r14, %r52;
	mov.b64 	%fd80, {%r13, %r53};
	sub.s32 	%r54, %r12, %r51;
	shl.b32 	%r55, %r54, 20;
	add.s32 	%r56, %r55, 1072693248;
	mov.b32 	%r57, 0;
	mov.b64 	%fd81, {%r57, %r56};
	mul.f64 	%fd138, %fd81, %fd80;
$L__BB5_8:
	mul.f64 	%fd82, %fd9, %fd138;
	setp.gt.f64 	%p10, %fd4, %fd17;
	selp.f64 	%fd83, 0d3FF0000000000000, 0d0000000000000000, %p10;
	mul.f64 	%fd84, %fd83, %fd82;
	setp.gt.f64 	%p11, %fd8, %fd4;
	selp.f64 	%fd85, 0d3FF0000000000000, 0d0000000000000000, %p11;
	fma.rn.f64 	%fd23, %fd85, %fd16, %fd84;
	sub.f64 	%fd86, %fd8, %fd4;
	mul.f64 	%fd87, %fd86, %fd86;
	div.rn.f64 	%fd24, %fd87, 0dBFD4FEC56D5CFAAE;
	fma.rn.f64 	%fd88, %fd24, 0d3FF71547652B82FE, 0d4338000000000000;
	{
	.reg .b32 %temp; 
	mov.b64 	{%r15, %temp}, %fd88;
	}
	mov.f64 	%fd89, 0dC338000000000000;
	add.rn.f64 	%fd90, %fd88, %fd89;
	fma.rn.f64 	%fd91, %fd90, 0dBFE62E42FEFA39EF, %fd24;
	fma.rn.f64 	%fd92, %fd90, 0dBC7ABC9E3B39803F, %fd91;
	fma.rn.f64 	%fd93, %fd92, 0d3E5ADE1569CE2BDF, 0d3E928AF3FCA213EA;
	fma.rn.f64 	%fd94, %fd93, %fd92, 0d3EC71DEE62401315;
	fma.rn.f64 	%fd95, %fd94, %fd92, 0d3EFA01997C89EB71;
	fma.rn.f64 	%fd96, %fd95, %fd92, 0d3F2A01A014761F65;
	fma.rn.f64 	%fd97, %fd96, %fd92, 0d3F56C16C1852B7AF;
	fma.rn.f64 	%fd98, %fd97, %fd92, 0d3F81111111122322;
	fma.rn.f64 	%fd99, %fd98, %fd92, 0d3FA55555555502A1;
	fma.rn.f64 	%fd100, %fd99, %fd92, 0d3FC5555555555511;
	fma.rn.f64 	%fd101, %fd100, %fd92, 0d3FE000000000000B;
	fma.rn.f64 	%fd102, %fd101, %fd92, 0d3FF0000000000000;
	fma.rn.f64 	%fd103, %fd102, %fd92, 0d3FF0000000000000;
	{
	.reg .b32 %temp; 
	mov.b64 	{%r16, %temp}, %fd103;
	}
	{
	.reg .b32 %temp; 
	mov.b64 	{%temp, %r17}, %fd103;
	}
	shl.b32 	%r58, %r15, 20;
	add.s32 	%r59, %r58, %r17;
	mov.b64 	%fd139, {%r16, %r59};
	{
	.reg .b32 %temp; 
	mov.b64 	{%temp, %r60}, %fd24;
	}
	mov.b32 	%f7, %r60;
	abs.f32 	%f3, %f7;
	setp.lt.f32 	%p12, %f3, 0f4086232B;
	@%p12 bra 	$L__BB5_11;
	setp.lt.f64 	%p13, %fd24, 0d0000000000000000;
	add.f64 	%fd104, %fd24, 0d7FF0000000000000;
	selp.f64 	%fd139, 0d0000000000000000, %fd104, %p13;
	setp.geu.f32 	%p14, %f3, 0f40874800;
	@%p14 bra 	$L__BB5_11;
	shr.u32 	%r61, %r15, 31;
	add.s32 	%r62, %r15, %r61;
	shr.s32 	%r63, %r62, 1;
	shl.b32 	%r64, %r63, 20;
	add.s32 	%r65, %r17, %r64;
	mov.b64 	%fd105, {%r16, %r65};
	sub.s32 	%r66, %r15, %r63;
	shl.b32 	%r67, %r66, 20;
	add.s32 	%r68, %r67, 1072693248;
	mov.b32 	%r69, 0;
	mov.b64 	%fd106, {%r69, %r68};
	mul.f64 	%fd139, %fd106, %fd105;
$L__BB5_11:
	setp.ge.f64 	%p15, %fd7, 0d0000000000000000;
	selp.f64 	%fd107, 0d3FF0000000000000, 0d0000000000000000, %p15;
	mul.f64 	%fd29, %fd107, %fd139;
	sub.f64 	%fd108, %fd4, %fd17;
	mul.f64 	%fd109, %fd108, %fd108;
	div.rn.f64 	%fd30, %fd109, 0dBFD4FEC56D5CFAAE;
	fma.rn.f64 	%fd110, %fd30, 0d3FF71547652B82FE, 0d4338000000000000;
	{
	.reg .b32 %temp; 
	mov.b64 	{%r18, %temp}, %fd110;
	}
	mov.f64 	%fd111, 0dC338000000000000;
	add.rn.f64 	%fd112, %fd110, %fd111;
	fma.rn.f64 	%fd113, %fd112, 0dBFE62E42FEFA39EF, %fd30;
	fma.rn.f64 	%fd114, %fd112, 0dBC7ABC9E3B39803F, %fd113;
	fma.rn.f64 	%fd115, %fd114, 0d3E5ADE1569CE2BDF, 0d3E928AF3FCA213EA;
	fma.rn.f64 	%fd116, %fd115, %fd114, 0d3EC71DEE62401315;
	fma.rn.f64 	%fd117, %fd116, %fd114, 0d3EFA01997C89EB71;
	fma.rn.f64 	%fd118, %fd117, %fd114, 0d3F2A01A014761F65;
	fma.rn.f64 	%fd119, %fd118, %fd114, 0d3F56C16C1852B7AF;
	fma.rn.f64 	%fd120, %fd119, %fd114, 0d3F81111111122322;
	fma.rn.f64 	%fd121, %fd120, %fd114, 0d3FA55555555502A1;
	fma.rn.f64 	%fd122, %fd121, %fd114, 0d3FC5555555555511;
	fma.rn.f64 	%fd123, %fd122, %fd114, 0d3FE000000000000B;
	fma.rn.f64 	%fd124, %fd123, %fd114, 0d3FF0000000000000;
	fma.rn.f64 	%fd125, %fd124, %fd114, 0d3FF0000000000000;
	{
	.reg .b32 %temp; 
	mov.b64 	{%r19, %temp}, %fd125;
	}
	{
	.reg .b32 %temp; 
	mov.b64 	{%temp, %r20}, %fd125;
	}
	shl.b32 	%r70, %r18, 20;
	add.s32 	%r71, %r70, %r20;
	mov.b64 	%fd140, {%r19, %r71};
	{
	.reg .b32 %temp; 
	mov.b64 	{%temp, %r72}, %fd30;
	}
	mov.b32 	%f8, %r72;
	abs.f32 	%f4, %f8;
	setp.lt.f32 	%p16, %f4, 0f4086232B;
	@%p16 bra 	$L__BB5_14;
	setp.lt.f64 	%p17, %fd30, 0d0000000000000000;
	add.f64 	%fd126, %fd30, 0d7FF0000000000000;
	selp.f64 	%fd140, 0d0000000000000000, %fd126, %p17;
	setp.geu.f32 	%p18, %f4, 0f40874800;
	@%p18 bra 	$L__BB5_14;
	shr.u32 	%r73, %r18, 31;
	add.s32 	%r74, %r18, %r73;
	shr.s32 	%r75, %r74, 1;
	shl.b32 	%r76, %r75, 20;
	add.s32 	%r77, %r20, %r76;
	mov.b64 	%fd127, {%r19, %r77};
	sub.s32 	%r78, %r18, %r75;
	shl.b32 	%r79, %r78, 20;
	add.s32 	%r80, %r79, 1072693248;
	mov.b32 	%r81, 0;
	mov.b64 	%fd128, {%r81, %r80};
	mul.f64 	%fd140, %fd128, %fd127;
$L__BB5_14:
	setp.lt.f64 	%p19, %fd3, 0d0000000000000000;
	selp.f64 	%fd129, 0d3FF0000000000000, 0d0000000000000000, %p19;
	fma.rn.f64 	%fd130, %fd129, %fd140, %fd29;
	mul.f64 	%fd131, %fd136, %fd6;
	sub.f64 	%fd132, %fd5, %fd131;
	add.f64 	%fd133, %fd135, %fd132;
	fma.rn.f64 	%fd136, %fd23, %fd133, %fd136;
	mul.f64 	%fd134, %fd130, %fd133;
	sub.f64 	%fd135, %fd135, %fd134;
	mul.wide.s32 	%rd20, %r83, 8;
	add.s64 	%rd21, %rd2, %rd20;
	st.global.f64 	[%rd21], %fd136;
	sub.s32 	%r83, %r83, %r3;
	sub.s32 	%r82, %r82, %r3;
	setp.gt.u32 	%p20, %r84, 1;
	add.s32 	%r84, %r84, -1;
	@%p20 bra 	$L__BB5_2;
$L__BB5_15:
	ret;

}


// ===== COMPILED SASS (sm_100) =====

	.target	sm_100

	.elftype	@"ET_EXEC"


//--------------------- .note.nv.tkinfo           --------------------------
	.section	.note.nv.tkinfo,"",@"SHT_NOTE"
	.sectionflags	@"SHF_NOTE_NV_TKINFO"
	.tkinfo
        /*0018*/ 	.word	0x00000002
        /*0030*/ 	.string	""
        /*0030*/ 	.string	"ptxas"
        /*0030*/ 	.string	"Cuda compilation tools, release 13.0, V13.0.88"
        /*0030*/ 	.string	"Build cuda_13.0.r13.0/compiler.36424714_0"
        /*0030*/ 	.string	"-arch sm_100 -m 64 "



//--------------------- .note.nv.cuinfo           --------------------------
	.section	.note.nv.cuinfo,"",@"SHT_NOTE"
	.sectionflags	@"SHF_NOTE_NV_CUINFO"
        /*0018*/ 	.short	0x0002
        /*001a*/ 	.short	0x0064
        /*001c*/ 	.short	0x0082
	.zero		2


//--------------------- .nv.info                  --------------------------
	.section	.nv.info,"",@"SHT_CUDA_INFO"
	.align	4


	//----- nvinfo : EIATTR_REGCOUNT
	.align		4
        /*0000*/ 	.byte	0x04, 0x2f
        /*0002*/ 	.short	(.L_1 - .L_0)
	.align		4
.L_0:
        /*0004*/ 	.word	index@(forward_kernel_fp32)
        /*0008*/ 	.word	0x00000028


	//----- nvinfo : EIATTR_FRAME_SIZE
	.align		4
.L_1:
        /*000c*/ 	.byte	0x04, 0x11
        /*000e*/ 	.short	(.L_3 - .L_2)
	.align		4
.L_2:
        /*0010*/ 	.word	index@($__internal_5_$__cuda_sm3x_div_rn_noftz_f32_slowpath)
        /*0014*/ 	.word	0x00000000


	//----- nvinfo : EIATTR_FRAME_SIZE
	.align		4
.L_3:
        /*0018*/ 	.byte	0x04, 0x11
        /*001a*/ 	.short	(.L_5 - .L_4)
	.align		4
.L_4:
        /*001c*/ 	.word	index@(forward_kernel_fp32)
        /*0020*/ 	.word	0x00000000


	//----- nvinfo : EIATTR_REGCOUNT
	.align		4
.L_5:
        /*0024*/ 	.byte	0x04, 0x2f
        /*0026*/ 	.short	(.L_7 - .L_6)
	.align		4
.L_6:
        /*0028*/ 	.word	index@(forward_kernel_fp16)
        /*002c*/ 	.word	0x00000020


	//----- nvinfo : EIATTR_FRAME_SIZE
	.align		4
.L_7:
        /*0030*/ 	.byte	0x04, 0x11
        /*0032*/ 	.short	(.L_9 - .L_8)
	.align		4
.L_8:
        /*0034*/ 	.word	index@(forward_kernel_fp16)
        /*0038*/ 	.word	0x00000000


	//----- nvinfo : EIATTR_REGCOUNT
	.align		4
.L_9:
        /*003c*/ 	.byte	0x04, 0x2f
        /*003e*/ 	.short	(.L_11 - .L_10)
	.align		4
.L_10:
        /*0040*/ 	.word	index@(backward_kernel_fp32)
        /*0044*/ 	.word	0x00000020


	//----- nvinfo : EIATTR_FRAME_SIZE
	.align		4
.L_11:
        /*0048*/ 	.byte	0x04, 0x11
        /*004a*/ 	.short	(.L_13 - .L_12)
	.align		4
.L_12:
        /*004c*/ 	.word	index@($__internal_4_$__cuda_sm3x_div_rn_noftz_f32_slowpath)
        /*0050*/ 	.word	0x00000000


	//----- nvinfo : EIATTR_FRAME_SIZE
	.align		4
.L_13:
        /*0054*/ 	.byte	0x04, 0x11
        /*0056*/ 	.short	(.L_15 - .L_14)
	.align		4
.L_14:
        /*0058*/ 	.word	index@($__internal_3_$__cuda_sm20_rcp_rn_f32_slowpath)
        /*005c*/ 	.word	0x00000000


	//----- nvinfo : EIATTR_FRAME_SIZE
	.align		4
.L_15:
        /*0060*/ 	.byte	0x04, 0x11
        /*0062*/ 	.short	(.L_17 - .L_16)
	.align		4
.L_16:
        /*0064*/ 	.word	index@(backward_kernel_fp32)
        /*0068*/ 	.word	0x00000000


	//----- nvinfo : EIATTR_REGCOUNT
	.align		4
.L_17:
        /*006c*/ 	.byte	0x04, 0x2f
        /*006e*/ 	.short	(.L_19 - .L_18)
	.align		4
.L_18:
        /*0070*/ 	.word	index@(backward_kernel_fp16)
        /*0074*/ 	.word	0x00000022


	//----- nvinfo : EIATTR_FRAME_SIZE
	.align		4
.L_19:
        /*0078*/ 	.byte	0x04, 0x11
        /*007a*/ 	.short	(.L_21 - .L_20)
	.align		4
.L_20:
        /*007c*/ 	.word	index@(backward_kernel_fp16)
        /*0080*/ 	.word	0x00000000


	//----- nvinfo : EIATTR_REGCOUNT
	.align		4
.L_21:
        /*0084*/ 	.byte	0x04, 0x2f
        /*0086*/ 	.short	(.L_23 - .L_22)
	.align		4
.L_22:
        /*0088*/ 	.word	index@(forward_kernel_fp64)
        /*008c*/ 	.word	0x00000036


	//----- nvinfo : EIATTR_FRAME_SIZE
	.align		4
.L_23:
        /*0090*/ 	.byte	0x04, 0x11
        /*0092*/ 	.short	(.L_25 - .L_24)
	.align		4
.L_24:
        /*0094*/ 	.word	index@($__internal_2_$__cuda_sm20_div_rn_f64_full)
        /*0098*/ 	.word	0x00000000


	//----- nvinfo : EIATTR_FRAME_SIZE
	.align		4
.L_25:
        /*009c*/ 	.byte	0x04, 0x11
        /*009e*/ 	.short	(.L_27 - .L_26)
	.align		4
.L_26:
        /*00a0*/ 	.word	index@(forward_kernel_fp64)
        /*00a4*/ 	.word	0x00000000


	//----- nvinfo : EIATTR_REGCOUNT
	.align		4
.L_27:
        /*00a8*/ 	.byte	0x04, 0x2f
        /*00aa*/ 	.short	(.L_29 - .L_28)
	.align		4
.L_28:
        /*00ac*/ 	.word	index@(backward_kernel_fp64)
        /*00b0*/ 	.word	0x0000002c


	//----- nvinfo : EIATTR_FRAME_SIZE
	.align		4
.L_29:
        /*00b4*/ 	.byte	0x04, 0x11
        /*00b6*/ 	.short	(.L_31 - .L_30)
	.align		4
.L_30:
        /*00b8*/ 	.word	index@($__internal_1_$__cuda_sm20_div_rn_f64_full)
        /*00bc*/ 	.word	0x00000000


	//----- nvinfo : EIATTR_FRAME_SIZE
	.align		4
.L_31:
        /*00c0*/ 	.byte	0x04, 0x11
        /*00c2*/ 	.short	(.L_33 - .L_32)
	.align		4
.L_32:
        /*00c4*/ 	.word	index@($__internal_0_$__cuda_sm20_dblrcp_rn_slowpath_v3)
        /*00c8*/ 	.word	0x00000000


	//----- nvinfo : EIATTR_FRAME_SIZE
	.align		4
.L_33:
        /*00cc*/ 	.byte	0x04, 0x11
        /*00ce*/ 	.short	(.L_35 - .L_34)
	.align		4
.L_34:
        /*00d0*/ 	.word	index@(backward_kernel_fp64)
        /*00d4*/ 	.word	0x00000000


	//----- nvinfo : EIATTR_MIN_STACK_SIZE
	.align		4
.L_35:
        /*00d8*/ 	.byte	0x04, 0x12
        /*00da*/ 	.short	(.L_37 - .L_36)
	.align		4
.L_36:
        /*00dc*/ 	.word	index@(backward_kernel_fp64)
        /*00e0*/ 	.word	0x00000000


	//----- nvinfo : EIATTR_MIN_STACK_SIZE
	.align		4
.L_37:
        /*00e4*/ 	.byte	0x04, 0x12
        /*00e6*/ 	.short	(.L_39 - .L_38)
	.align		4
.L_38:
        /*00e8*/ 	.word	index@(forward_kernel_fp64)
        /*00ec*/ 	.word	0x00000000


	//----- nvinfo : EIATTR_MIN_STACK_SIZE
	.align		4
.L_39:
        /*00f0*/ 	.byte	0x04, 0x12
        /*00f2*/ 	.short	(.L_41 - .L_40)
	.align		4
.L_40:
        /*00f4*/ 	.word	index@(backward_kernel_fp16)
        /*00f8*/ 	.word	0x00000000


	//----- nvinfo : EIATTR_MIN_STACK_SIZE
	.align		4
.L_41:
        /*00fc*/ 	.byte	0x04, 0x12
        /*00fe*/ 	.short	(.L_43 - .L_42)
	.align		4
.L_42:
        /*0100*/ 	.word	index@(backward_kernel_fp32)
        /*0104*/ 	.word	0x00000000


	//----- nvinfo : EIATTR_MIN_STACK_SIZE
	.align		4
.L_43:
        /*0108*/ 	.byte	0x04, 0x12
        /*010a*/ 	.short	(.L_45 - .L_44)
	.align		4
.L_44:
        /*010c*/ 	.word	index@(forward_kernel_fp16)
        /*0110*/ 	.word	0x00000000


	//----- nvinfo : EIATTR_MIN_STACK_SIZE
	.align		4
.L_45:
        /*0114*/ 	.byte	0x04, 0x12
        /*0116*/ 	.short	(.L_47 - .L_46)
	.align		4
.L_46:
        /*0118*/ 	.word	index@(forward_kernel_fp32)
        /*011c*/ 	.word	0x00000000
.L_47:


//--------------------- .nv.compat                --------------------------
	.section	.nv.compat,"",@"SHT_CUDA_COMPAT_INFO"
	.align	4
        /*0000*/ 	.byte	0x02, 0x09, 0x00, 0x00, 0x02, 0x02, 0x01, 0x00, 0x02, 0x05, 0x05, 0x00, 0x03, 0x07, 0x01, 0x01
        /*0010*/ 	.byte	0x02, 0x03, 0x00, 0x00, 0x02, 0x06, 0x01, 0x00, 0x04, 0x0b, 0x08, 0x00, 0x01, 0x00, 0x00, 0x00
        /*0020*/ 	.byte	0x00, 0x00, 0x00, 0x00


//--------------------- .nv.info.backward_kernel_fp64 --------------------------
	.section	.nv.info.backward_kernel_fp64,"",@"SHT_CUDA_INFO"
	.sectionflags	@""
	.align	4


	//----- nvinfo : EIATTR_CUDA_API_VERSION
	.align		4
        /*0000*/ 	.byte	0x04, 0x37
        /*0002*/ 	.short	(.L_49 - .L_48)
.L_48:
        /*0004*/ 	.word	0x00000082


	//----- nvinfo : EIATTR_KPARAM_INFO
	.align		4
.L_49:
        /*0008*/ 	.byte	0x04, 0x17
        /*000a*/ 	.short	(.L_51 - .L_50)
.L_50:
        /*000c*/ 	.word	0x00000000
        /*0010*/ 	.short	0x000c
        /*0012*/ 	.short	0x0058
        /*0014*/ 	.byte	0x00, 0xf0, 0x11, 0x00


	//----- nvinfo : EIATTR_KPARAM_INFO
	.align		4
.L_51:
        /*0018*/ 	.byte	0x04, 0x17
        /*001a*/ 	.short	(.L_53 - .L_52)
.L_52:
        /*001c*/ 	.word	0x00000000
        /*0020*/ 	.short	0x000b
        /*0022*/ 	.short	0x0054
        /*0024*/ 	.byte	0x00, 0xf0, 0x11, 0x00


	//----- nvinfo : EIATTR_KPARAM_INFO
	.align		4
.L_53:
        /*0028*/ 	.byte	0x04, 0x17
        /*002a*/ 	.short	(.L_55 - .L_54)
.L_54:
        /*002c*/ 	.word	0x00000000
        /*0030*/ 	.short	0x000a
        /*0032*/ 	.short	0x0050
        /*0034*/ 	.byte	0x00, 0xf0, 0x11, 0x00


	//----- nvinfo : EIATTR_KPARAM_INFO
	.align		4
.L_55:
        /*0038*/ 	.byte	0x04, 0x17
        /*003a*/ 	.short	(.L_57 - .L_56)
.L_56:
        /*003c*/ 	.word	0x00000000
        /*0040*/ 	.short	0x0009
        /*0042*/ 	.short	0x0048
        /*0044*/ 	.byte	0x00, 0xf5, 0x21, 0x00


	//----- nvinfo : EIATTR_KPARAM_INFO
	.align		4
.L_57:
        /*0048*/ 	.byte	0x04, 0x17
        /*004a*/ 	.short	(.L_59 - .L_58)
.L_58:
        /*004c*/ 	.word	0x00000000
        /*0050*/ 	.short	0x0008
        /*0052*/ 	.short	0x0040
        /*0054*/ 	.byte	0x00, 0xf5, 0x21, 0x00


	//----- nvinfo : EIATTR_KPARAM_INFO
	.align		4
.L_59:
        /*0058*/ 	.byte	0x04, 0x17
        /*005a*/ 	.short	(.L_61 - .L_60)
.L_60:
        /*005c*/ 	.word	0x00000000
        /*0060*/ 	.short	0x0007
        /*0062*/ 	.short	0x0038
        /*0064*/ 	.byte	0x00, 0xf5, 0x21, 0x00


	//----- nvinfo : EIATTR_KPARAM_INFO
	.align		4
.L_61:
        /*0068*/ 	.byte	0x04, 0x17
        /*006a*/ 	.short	(.L_63 - .L_62)
.L_62:
        /*006c*/ 	.word	0x00000000
        /*0070*/ 	.short	0x0006
        /*0072*/ 	.short	0x0030
        /*0074*/ 	.byte	0x00, 0xf5, 0x21, 0x00


	//----- nvinfo : EIATTR_KPARAM_INFO
	.align		4
.L_63:
        /*0078*/ 	.byte	0x04, 0x17
        /*007a*/ 	.short	(.L_65 - .L_64)
.L_64:
        /*007c*/ 	.word	0x00000000
        /*0080*/ 	.short	0x0005
        /*0082*/ 	.short	0x0028
        /*0084*/ 	.byte	0x00, 0xf5, 0x21, 0x00


	//----- nvinfo : EIATTR_KPARAM_INFO
	.align		4
.L_65:
        /*0088*/ 	.byte	0x04, 0x17
        /*008a*/ 	.short	(.L_67 - .L_66)
.L_66:
        /*008c*/ 	.word	0x00000000
        /*0090*/ 	.short	0x0004
        /*0092*/ 	.short	0x0020
        /*0094*/ 	.byte	0x00, 0xf5, 0x21, 0x00


	//----- nvinfo : EIATTR_KPARAM_INFO
	.align		4
.L_67:
        /*0098*/ 	.byte	0x04, 0x17
        /*009a*/ 	.short	(.L_69 - .L_68)
.L_68:
        /*009c*/ 	.word	0x00000000
        /*00a0*/ 	.short	0x0003
        /*00a2*/ 	.short	0x0018
        /*00a4*/ 	.byte	0x00, 0xf5, 0x21, 0x00


	//----- nvinfo : EIATTR_KPARAM_INFO
	.align		4
.L_69:
        /*00a8*/ 	.byte	0x04, 0x17
        /*00aa*/ 	.short	(.L_71 - .L_70)
.L_70:
        /*00ac*/ 	.word	0x00000000
        /*00b0*/ 	.short	0x0002
        /*00b2*/ 	.short	0x0010
        /*00b4*/ 	.byte	0x00, 0xf5, 0x21, 0x00


	//----- nvinfo : EIATTR_KPARAM_INFO
	.align		4
.L_71:
        /*00b8*/ 	.byte	0x04, 0x17
        /*00ba*/ 	.short	(.L_73 - .L_72)
.L_72:
        /*00bc*/ 	.word	0x00000000
        /*00c0*/ 	.short	0x0001
        /*00c2*/ 	.short	0x0008
        /*00c4*/ 	.byte	0x00, 0xf5, 0x21, 0x00


	//----- nvinfo : EIATTR_KPARAM_INFO
	.align		4
.L_73:
        /*00c8*/ 	.byte	0x04, 0x17
        /*00ca*/ 	.short	(.L_75 - .L_74)
.L_74:
        /*00cc*/ 	.word	0x00000000
        /*00d0*/ 	.short	0x0000
        /*00d2*/ 	.short	0x0000
        /*00d4*/ 	.byte	0x00, 0xf5, 0x21, 0x00


	//----- nvinfo : EIATTR_SPARSE_MMA_MASK
	.align		4
.L_75:
        /*00d8*/ 	.byte	0x03, 0x50
        /*00da*/ 	.short	0x0000


	//----- nvinfo : EIATTR_MAXREG_COUNT
	.align		4
        /*00dc*/ 	.byte	0x03, 0x1b
        /*00de*/ 	.short	0x00ff


	//----- nvinfo : EIATTR_MERCURY_ISA_VERSION
	.align		4
        /*00e0*/ 	.byte	0x03, 0x5f
        /*00e2*/ 	.short	0x0101


	//----- nvinfo : EIATTR_VRC_CTA_INIT_COUNT
	.align		4
        /*00e4*/ 	.byte	0x02, 0x4a
	.zero		1
	.zero		1


	//----- nvinfo : EIATTR_EXIT_INSTR_OFFSETS
	.align		4
        /*00e8*/ 	.byte	0x04, 0x1c
        /*00ea*/ 	.short	(.L_77 - .L_76)


	//   ....[0]....
.L_76:
        /*00ec*/ 	.word	0x000000d0


	//   ....[1]....
        /*00f0*/ 	.word	0x00001b60


	//----- nvinfo : EIATTR_CRS_STACK_SIZE
	.align		4
.L_77:
        /*00f4*/ 	.byte	0x04, 0x1e
        /*00f6*/ 	.short	(.L_79 - .L_78)
.L_78:
        /*00f8*/ 	.word	0x00000000


	//----- nvinfo : EIATTR_CBANK_PARAM_SIZE
	.align		4
.L_79:
        /*00fc*/ 	.byte	0x03, 0x19
        /*00fe*/ 	.short	0x005c


	//----- nvinfo : EIATTR_PARAM_CBANK
	.align		4
        /*0100*/ 	.byte	0x04, 0x0a
        /*0102*/ 	.short	(.L_81 - .L_80)
	.align		4
.L_80:
        /*0104*/ 	.word	index@(.nv.constant0.backward_kernel_fp64)
        /*0108*/ 	.short	0x0380
        /*010a*/ 	.short	0x005c


	//----- nvinfo : EIATTR_SW_WAR
	.align		4
.L_81:
        /*010c*/ 	.byte	0x04, 0x36
        /*010e*/ 	.short	(.L_83 - .L_82)
.L_82:
        /*0110*/ 	.word	0x00000008
.L_83:


//--------------------- .nv.info.forward_kernel_fp64 --------------------------
	.section	.nv.info.forward_kernel_fp64,"",@"SHT_CUDA_INFO"
	.sectionflags	@""
	.align	4


	//----- nvinfo : EIATTR_CUDA_API_VERSION
	.align		4
        /*0000*/ 	.byte	0x04, 0x37
        /*0002*/ 	.short	(.L_85 - .L_84)
.L_84:
        /*0004*/ 	.word	0x00000082


	//----- nvinfo : EIATTR_KPARAM_INFO
	.align		4
.L_85:
        /*0008*/ 	.byte	0x04, 0x17
        /*000a*/ 	.short	(.L_87 - .L_86)
.L_86:
        /*000c*/ 	.word	0x00000000
        /*0010*/ 	.short	0x000b
        /*0012*/ 	.short	0x0050
        /*0014*/ 	.byte	0x00, 0xf0, 0x11, 0x00


	//----- nvinfo : EIATTR_KPARAM_INFO
	.align		4
.L_87:
        /*0018*/ 	.byte	0x04, 0x17
        /*001a*/ 	.short	(.L_89 - .L_88)
.L_88:
        /*001c*/ 	.word	0x00000000
        /*0020*/ 	.short	0x000a
        /*0022*/ 	.short	0x004c
        /*0024*/ 	.byte	0x00, 0xf0, 0x11, 0x00


	//----- nvinfo : EIATTR_KPARAM_INFO
	.align		4
.L_89:
        /*0028*/ 	.byte	0x04, 0x17
        /*002a*/ 	.short	(.L_91 - .L_90)
.L_90:
        /*002c*/ 	.word	0x00000000
        /*0030*/ 	.short	0x0009
        /*0032*/ 	.short	0x0048
        /*0034*/ 	.byte	0x00, 0xf0, 0x11, 0x00


	//----- nvinfo : EIATTR_KPARAM_INFO
	.align		4
.L_91:
        /*0038*/ 	.byte	0x04, 0x17
        /*003a*/ 	.short	(.L_93 - .L_92)
.L_92:
        /*003c*/ 	.word	0x00000000
        /*0040*/ 	.short	0x0008
        /*0042*/ 	.short	0x0040
        /*0044*/ 	.byte	0x00, 0xf5, 0x21, 0x00


	//----- nvinfo : EIATTR_KPARAM_INFO
	.align		4
.L_93:
        /*0048*/ 	.byte	0x04, 0x17
        /*004a*/ 	.short	(.L_95 - .L_94)
.L_94:
        /*004c*/ 	.word	0x00000000
        /*0050*/ 	.short	0x0007
        /*0052*/ 	.short	0x0038
        /*0054*/ 	.byte	0x00, 0xf5, 0x21, 0x00


	//----- nvinfo : EIATTR_KPARAM_INFO
	.align		4
.L_95:
        /*0058*/ 	.byte	0x04, 0x17
        /*005a*/ 	.short	(.L_97 - .L_96)
.L_96:
        /*005c*/ 	.word	0x00000000
        /*0060*/ 	.short	0x0006
        /*0062*/ 	.short	0x0030
        /*0064*/ 	.byte	0x00, 0xf5, 0x21, 0x00


	//----- nvinfo : EIATTR_KPARAM_INFO
	.align		4
.L_97:
        /*0068*/ 	.byte	0x04, 0x17
        /*006a*/ 	.short	(.L_99 - .L_98)
.L_98:
        /*006c*/ 	.word	0x00000000
        /*0070*/ 	.short	0x0005
        /*0072*/ 	.short	0x0028
        /*0074*/ 	.byte	0x00, 0xf5, 0x21, 0x00


	//----- nvinfo : EIATTR_KPARAM_INFO
	.align		4
.L_99:
        /*0078*/ 	.byte	0x04, 0x17
        /*007a*/ 	.short	(.L_101 - .L_100)
.L_100:
        /*007c*/ 	.word	0x00000000
        /*0080*/ 	.short	0x0004
        /*0082*/ 	.short	0x0020
        /*0084*/ 	.byte	0x00, 0xf5, 0x21, 0x00


	//----- nvinfo : EIATTR_KPARAM_INFO
	.align		4
.L_101:
        /*0088*/ 	.byte	0x04, 0x17
        /*008a*/ 	.short	(.L_103 - .L_102)
.L_102:
        /*008c*/ 	.word	0x00000000
        /*0090*/ 	.short	0x0003
        /*0092*/ 	.short	0x0018
        /*0094*/ 	.byte	0x00, 0xf5, 0x21, 0x00


	//----- nvinfo : EIATTR_KPARAM_INFO
	.align		4
.L_103:
        /*0098*/ 	.byte	0x04, 0x17
        /*009a*/ 	.short	(.L_105 - .L_104)
.L_104:
        /*009c*/ 	.word	0x00000000
        /*00a0*/ 	.short	0x0002
        /*00a2*/ 	.short	0x0010
        /*00a4*/ 	.byte	0x00, 0xf5, 0x21, 0x00


	//----- nvinfo : EIATTR_KPARAM_INFO
	.align		4
.L_105:
        /*00a8*/ 	.byte	0x04, 0x17
        /*00aa*/ 	.short	(.L_107 - .L_106)
.L_106:
        /*00ac*/ 	.word	0x00000000
        /*00b0*/ 	.short	0x0001
        /*00b2*/ 	.short	0x0008
        /*00b4*/ 	.byte	0x00, 0xf5, 0x21, 0x00


	//----- nvinfo : EIATTR_KPARAM_INFO
	.align		4
.L_107:
        /*00b8*/ 	.byte	0x04, 0x17
        /*00ba*/ 	.short	(.L_109 - .L_108)
.L_108:
        /*00bc*/ 	.word	0x00000000
        /*00c0*/ 	.short	0x0000
        /*00c2*/ 	.short	0x0000
        /*00c4*/ 	.byte	0x00, 0xf5, 0x21, 0x00


	//----- nvinfo : EIATTR_SPARSE_MMA_MASK
	.align		4
.L_109:
        /*00c8*/ 	.byte	0x03, 0x50
        /*00ca*/ 	.short	0x0000


	//----- nvinfo : EIATTR_MAXREG_COUNT
	.align		4
        /*00cc*/ 	.byte	0x03, 0x1b
        /*00ce*/ 	.short	0x00ff


	//----- nvinfo : EIATTR_MERCURY_ISA_VERSION
	.align		4
        /*00d0*/ 	.byte	0x03, 0x5f
        /*00d2*/ 	.short	0x0101


	//----- nvinfo : EIATTR_VRC_CTA_INIT_COUNT
	.align		4
        /*00d4*/ 	.byte	0x02, 0x4a
	.zero		1
	.zero		1


	//----- nvinfo : EIATTR_EXIT_INSTR_OFFSETS
	.align		4
        /*00d8*/ 	.byte	0x04, 0x1c
        /*00da*/ 	.short	(.L_111 - .L_110)


	//   ....[0]....
.L_110:
        /*00dc*/ 	.word	0x000000a0


	//   ....[1]....
        /*00e0*/ 	.word	0x00001870


	//----- nvinfo : EIATTR_CRS_STACK_SIZE
	.align		4
.L_111:
        /*00e4*/ 	.byte	0x04, 0x1e
        /*00e6*/ 	.short	(.L_113 - .L_112)
.L_112:
        /*00e8*/ 	.word	0x00000000


	//----- nvinfo : EIATTR_CBANK_PARAM_SIZE
	.align		4
.L_113:
        /*00ec*/ 	.byte	0x03, 0x19
        /*00ee*/ 	.short	0x0054


	//----- nvinfo : EIATTR_PARAM_CBANK
	.align		4
        /*00f0*/ 	.byte	0x04, 0x0a
        /*00f2*/ 	.short	(.L_115 - .L_114)
	.align		4
.L_114:
        /*00f4*/ 	.word	index@(.nv.constant0.forward_kernel_fp64)
        /*00f8*/ 	.short	0x0380
        /*00fa*/ 	.short	0x0054


	//----- nvinfo : EIATTR_SW_WAR
	.align		4
.L_115:
        /*00fc*/ 	.byte	0x04, 0x36
        /*00fe*/ 	.short	(.L_117 - .L_116)
.L_116:
        /*0100*/ 	.word	0x00000008
.L_117:


//--------------------- .nv.info.backward_kernel_fp16 --------------------------
	.section	.nv.info.backward_kernel_fp16,"",@"SHT_CUDA_INFO"
	.sectionflags	@""
	.align	4


	//----- nvinfo : EIATTR_CUDA_API_VERSION
	.align		4
        /*0000*/ 	.byte	0x04, 0x37
        /*0002*/ 	.short	(.L_119 - .L_118)
.L_118:
        /*0004*/ 	.word	0x00000082


	//----- nvinfo : EIATTR_KPARAM_INFO
	.align		4
.L_119:
        /*0008*/ 	.byte	0x04, 0x17
        /*000a*/ 	.short	(.L_121 - .L_120)
.L_120:
        /*000c*/ 	.word	0x00000000
        /*0010*/ 	.short	0x000c
        /*0012*/ 	.short	0x0058
        /*0014*/ 	.byte	0x00, 0xf0, 0x11, 0x00


	//----- nvinfo : EIATTR_KPARAM_INFO
	.align		4
.L_121:
        /*0018*/ 	.byte	0x04, 0x17
        /*001a*/ 	.short	(.L_123 - .L_122)
.L_122:
        /*001c*/ 	.word	0x00000000
        /*0020*/ 	.short	0x000b
        /*0022*/ 	.short	0x0054
        /*0024*/ 	.byte	0x00, 0xf0, 0x11, 0x00


	//----- nvinfo : EIATTR_KPARAM_INFO
	.align		4
.L_123:
        /*0028*/ 	.byte	0x04, 0x17
        /*002a*/ 	.short	(.L_125 - .L_124)
.L_124:
        /*002c*/ 	.word	0x00000000
        /*0030*/ 	.short	0x000a
        /*0032*/ 	.short	0x0050
        /*0034*/ 	.byte	0x00, 0xf0, 0x11, 0x00


	//----- nvinfo : EIATTR_KPARAM_INFO
	.align		4
.L_125:
        /*0038*/ 	.byte	0x04, 0x17
        /*003a*/ 	.short	(.L_127 - .L_126)
.L_126:
        /*003c*/ 	.word	0x00000000
        /*0040*/ 	.short	0x0009
        /*0042*/ 	.short	0x0048
        /*0044*/ 	.byte	0x00, 0xf5, 0x21, 0x00


	//----- nvinfo : EIATTR_KPARAM_INFO
	.align		4
.L_127:
        /*0048*/ 	.byte	0x04, 0x17
        /*004a*/ 	.short	(.L_129 - .L_128)
.L_128:
        /*004c*/ 	.word	0x00000000
        /*0050*/ 	.short	0x0008
        /*0052*/ 	.short	0x0040
        /*0054*/ 	.byte	0x00, 0xf5, 0x21, 0x00


	//----- nvinfo : EIATTR_KPARAM_INFO
	.align		4
.L_129:
        /*0058*/ 	.byte	0x04, 0x17
        /*005a*/ 	.short	(.L_131 - .L_130)
.L_130:
        /*005c*/ 	.word	0x00000000
        /*0060*/ 	.short	0x0007
        /*0062*/ 	.short	0x0038
        /*0064*/ 	.byte	0x00, 0xf5, 0x21, 0x00


	//----- nvinfo : EIATTR_KPARAM_INFO
	.align		4
.L_131:
        /*0068*/ 	.byte	0x04, 0x17
        /*006a*/ 	.short	(.L_133 - .L_132)
.L_132:
        /*006c*/ 	.word	0x00000000
        /*0070*/ 	.short	0x0006
        /*0072*/ 	.short	0x0030
        /*0074*/ 	.byte	0x00, 0xf5, 0x21, 0x00


	//----- nvinfo : EIATTR_KPARAM_INFO
	.align		4
.L_133:
        /*0078*/ 	.byte	0x04, 0x17
        /*007a*/ 	.short	(.L_135 - .L_134)
.L_134:
        /*007c*/ 	.word	0x00000000
        /*0080*/ 	.short	0x0005
        /*0082*/ 	.short	0x0028
        /*0084*/ 	.byte	0x00, 0xf5, 0x21, 0x00


	//----- nvinfo : EIATTR_KPARAM_INFO
	.align		4
.L_135:
        /*0088*/ 	.byte	0x04, 0x17
        /*008a*/ 	.short	(.L_137 - .L_136)
.L_136:
        /*008c*/ 	.word	0x00000000
        /*0090*/ 	.short	0x0004
        /*0092*/ 	.short	0x0020
        /*0094*/ 	.byte	0x00, 0xf5, 0x21, 0x00


	//----- nvinfo : EIATTR_KPARAM_INFO
	.align		4
.L_137:
        /*0098*/ 	.byte	0x04, 0x17
        /*009a*/ 	.short	(.L_139 - .L_138)
.L_138:
        /*009c*/ 	.word	0x00000000
        /*00a0*/ 	.short	0x0003
        /*00a2*/ 	.short	0x0018
        /*00a4*/ 	.byte	0x00, 0xf5, 0x21, 0x00


	//----- nvinfo : EIATTR_KPARAM_INFO
	.align		4
.L_139:
        /*00a8*/ 	.byte	0x04, 0x17
        /*00aa*/ 	.short	(.L_141 - .L_140)
.L_140:
        /*00ac*/ 	.word	0x00000000
        /*00b0*/ 	.short	0x0002
        /*00b2*/ 	.short	0x0010
        /*00b4*/ 	.byte	0x00, 0xf5, 0x21, 0x00


	//----- nvinfo : EIATTR_KPARAM_INFO
	.align		4
.L_141:
        /*00b8*/ 	.byte	0x04, 0x17
        /*00ba*/ 	.short	(.L_143 - .L_142)
.L_142:
        /*00bc*/ 	.word	0x00000000
        /*00c0*/ 	.short	0x0001
        /*00c2*/ 	.short	0x0008
        /*00c4*/ 	.byte	0x00, 0xf5, 0x21, 0x00


	//----- nvinfo : EIATTR_KPARAM_INFO
	.align		4
.L_143:
        /*00c8*/ 	.byte	0x04, 0x17
        /*00ca*/ 	.short	(.L_145 - .L_144)
.L_144:
        /*00cc*/ 	.word	0x00000000
        /*00d0*/ 	.short	0x0000
        /*00d2*/ 	.short	0x0000
        /*00d4*/ 	.byte	0x00, 0xf5, 0x21, 0x00


	//----- nvinfo : EIATTR_SPARSE_MMA_MASK
	.align		4
.L_145:
        /*00d8*/ 	.byte	0x03, 0x50
        /*00da*/ 	.short	0x0000


	//----- nvinfo : EIATTR_MAXREG_COUNT
	.align		4
        /*00dc*/ 	.byte	0x03, 0x1b
        /*00de*/ 	.short	0x00ff


	//----- nvinfo : EIATTR_MERCURY_ISA_VERSION
	.align		4
        /*00e0*/ 	.byte	0x03, 0x5f
        /*00e2*/ 	.short	0x0101


	//----- nvinfo : EIATTR_VRC_CTA_INIT_COUNT
	.align		4
        /*00e4*/ 	.byte	0x02, 0x4a
	.zero		1
	.zero		1


	//----- nvinfo : EIATTR_EXIT_INSTR_OFFSETS
	.align		4
        /*00e8*/ 	.byte	0x04, 0x1c
        /*00ea*/ 	.short	(.L_147 - .L_146)


	//   ....[0]....
.L_146:
        /*00ec*/ 	.word	0x000000b0


	//   ....[1]....
        /*00f0*/ 	.word	0x000000e0


	//   ....[2]....
        /*00f4*/ 	.word	0x00000d40


	//----- nvinfo : EIATTR_CBANK_PARAM_SIZE
	.align		4
.L_147:
        /*00f8*/ 	.byte	0x03, 0x19
        /*00fa*/ 	.short	0x005c


	//----- nvinfo : EIATTR_PARAM_CBANK
	.align		4
        /*00fc*/ 	.byte	0x04, 0x0a
        /*00fe*/ 	.short	(.L_149 - .L_148)
	.align		4
.L_148:
        /*0100*/ 	.word	index@(.nv.constant0.backward_kernel_fp16)
        /*0104*/ 	.short	0x0380
        /*0106*/ 	.short	0x005c


	//----- nvinfo : EIATTR_SW_WAR
	.align		4
.L_149:
        /*0108*/ 	.byte	0x04, 0x36
        /*010a*/ 	.short	(.L_151 - .L_150)
.L_150:
        /*010c*/ 	.word	0x00000008
.L_151:


//--------------------- .nv.info.backward_kernel_fp32 --------------------------
	.section	.nv.info.backward_kernel_fp32,"",@"SHT_CUDA_INFO"
	.sectionflags	@""
	.align	4


	//----- nvinfo : EIATTR_CUDA_API_VERSION
	.align		4
        /*0000*/ 	.byte	0x04, 0x37
        /*0002*/ 	.short	(.L_153 - .L_152)
.L_152:
        /*0004*/ 	.word	0x00000082


	//----- nvinfo : EIATTR_KPARAM_INFO
	.align		4
.L_153:
        /*0008*/ 	.byte	0x04, 0x17
        /*000a*/ 	.short	(.L_155 - .L_154)
.L_154:
        /*000c*/ 	.word	0x00000000
        /*0010*/ 	.short	0x000c
        /*0012*/ 	.short	0x0058
        /*0014*/ 	.byte	0x00, 0xf0, 0x11, 0x00


	//----- nvinfo : EIATTR_KPARAM_INFO
	.align		4
.L_155:
        /*0018*/ 	.byte	0x04, 0x17
        /*001a*/ 	.short	(.L_157 - .L_156)
.L_156:
        /*001c*/ 	.word	0x00000000
        /*0020*/ 	.short	0x000b
        /*0022*/ 	.short	0x0054
        /*0024*/ 	.byte	0x00, 0xf0, 0x11, 0x00


	//----- nvinfo : EIATTR_KPARAM_INFO
	.align		4
.L_157:
        /*0028*/ 	.byte	0x04, 0x17
        /*002a*/ 	.short	(.L_159 - .L_158)
.L_158:
        /*002c*/ 	.word	0x00000000
        /*0030*/ 	.short	0x000a
        /*0032*/ 	.short	0x0050
        /*0034*/ 	.byte	0x00, 0xf0, 0x11, 0x00


	//----- nvinfo : EIATTR_KPARAM_INFO
	.align		4
.L_159:
        /*0038*/ 	.byte	0x04, 0x17
        /*003a*/ 	.short	(.L_161 - .L_160)
.L_160:
        /*003c*/ 	.word	0x00000000
        /*0040*/ 	.short	0x0009
        /*0042*/ 	.short	0x0048
        /*0044*/ 	.byte	0x00, 0xf5, 0x21, 0x00


	//----- nvinfo : EIATTR_KPARAM_INFO
	.align		4
.L_161:
        /*0048*/ 	.byte	0x04, 0x17
        /*004a*/ 	.short	(.L_163 - .L_162)
.L_162:
        /*004c*/ 	.word	0x00000000
        /*0050*/ 	.short	0x0008
        /*0052*/ 	.short	0x0040
        /*0054*/ 	.byte	0x00, 0xf5, 0x21, 0x00


	//----- nvinfo : EIATTR_KPARAM_INFO
	.align		4
.L_163:
        /*0058*/ 	.byte	0x04, 0x17
        /*005a*/ 	.short	(.L_165 - .L_164)
.L_164:
        /*005c*/ 	.word	0x00000000
        /*0060*/ 	.short	0x0007
        /*0062*/ 	.short	0x0038
        /*0064*/ 	.byte	0x00, 0xf5, 0x21, 0x00


	//----- nvinfo : EIATTR_KPARAM_INFO
	.align		4
.L_165:
        /*0068*/ 	.byte	0x04, 0x17
        /*006a*/ 	.short	(.L_167 - .L_166)
.L_166:
        /*006c*/ 	.word	0x00000000
        /*0070*/ 	.short	0x0006
        /*0072*/ 	.short	0x0030
        /*0074*/ 	.byte	0x00, 0xf5, 0x21, 0x00


	//----- nvinfo : EIATTR_KPARAM_INFO
	.align		4
.L_167:
        /*0078*/ 	.byte	0x04, 0x17
        /*007a*/ 	.short	(.L_169 - .L_168)
.L_168:
        /*007c*/ 	.word	0x00000000
        /*0080*/ 	.short	0x0005
        /*0082*/ 	.short	0x0028
        /*0084*/ 	.byte	0x00, 0xf5, 0x21, 0x00


	//----- nvinfo : EIATTR_KPARAM_INFO
	.align		4
.L_169:
        /*0088*/ 	.byte	0x04, 0x17
        /*008a*/ 	.short	(.L_171 - .L_170)
.L_170:
        /*008c*/ 	.word	0x00000000
        /*0090*/ 	.short	0x0004
        /*0092*/ 	.short	0x0020
        /*0094*/ 	.byte	0x00, 0xf5, 0x21, 0x00


	//----- nvinfo : EIATTR_KPARAM_INFO
	.align		4
.L_171:
        /*0098*/ 	.byte	0x04, 0x17
        /*009a*/ 	.short	(.L_173 - .L_172)
.L_172:
        /*009c*/ 	.word	0x00000000
        /*00a0*/ 	.short	0x0003
        /*00a2*/ 	.short	0x0018
        /*00a4*/ 	.byte	0x00, 0xf5, 0x21, 0x00


	//----- nvinfo : EIATTR_KPARAM_INFO
	.align		4
.L_173:
        /*00a8*/ 	.byte	0x04, 0x17
        /*00aa*/ 	.short	(.L_175 - .L_174)
.L_174:
        /*00ac*/ 	.word	0x00000000
        /*00b0*/ 	.short	0x0002
        /*00b2*/ 	.short	0x0010
        /*00b4*/ 	.byte	0x00, 0xf5, 0x21, 0x00


	//----- nvinfo : EIATTR_KPARAM_INFO
	.align		4
.L_175:
        /*00b8*/ 	.byte	0x04, 0x17
        /*00ba*/ 	.short	(.L_177 - .L_176)
.L_176:
        /*00bc*/ 	.word	0x00000000
        /*00c0*/ 	.short	0x0001
        /*00c2*/ 	.short	0x0008
        /*00c4*/ 	.byte	0x00, 0xf5, 0x21, 0x00


	//----- nvinfo : EIATTR_KPARAM_INFO
	.align		4
.L_177:
        /*00c8*/ 	.byte	0x04, 0x17
        /*00ca*/ 	.short	(.L_179 - .L_178)
.L_178:
        /*00cc*/ 	.word	0x00000000
        /*00d0*/ 	.short	0x0000
        /*00d2*/ 	.short	0x0000
        /*00d4*/ 	.byte	0x00, 0xf5, 0x21, 0x00


	//----- nvinfo : EIATTR_SPARSE_MMA_MASK
	.align		4
.L_179:
        /*00d8*/ 	.byte	0x03, 0x50
        /*00da*/ 	.short	0x0000


	//----- nvinfo : EIATTR_MAXREG_COUNT
	.align		4
        /*00dc*/ 	.byte	0x03, 0x1b
        /*00de*/ 	.short	0x00ff


	//----- nvinfo : EIATTR_MERCURY_ISA_VERSION
	.align		4
        /*00e0*/ 	.byte	0x03, 0x5f
        /*00e2*/ 	.short	0x0101


	//----- nvinfo : EIATTR_VRC_CTA_INIT_COUNT
	.align		4
        /*00e4*/ 	.byte	0x02, 0x4a
	.zero		1
	.zero		1


	//----- nvinfo : EIATTR_EXIT_INSTR_OFFSETS
	.align		4
        /*00e8*/ 	.byte	0x04, 0x1c
        /*00ea*/ 	.short	(.L_181 - .L_180)


	//   ....[0]....
.L_180:
        /*00ec*/ 	.word	0x000000c0


	//   ....[1]....
        /*00f0*/ 	.word	0x00000b30


	//----- nvinfo : EIATTR_CRS_STACK_SIZE
	.align		4
.L_181:
        /*00f4*/ 	.byte	0x04, 0x1e
        /*00f6*/ 	.short	(.L_183 - .L_182)
.L_182:
        /*00f8*/ 	.word	0x00000000


	//----- nvinfo : EIATTR_CBANK_PARAM_SIZE
	.align		4
.L_183:
        /*00fc*/ 	.byte	0x03, 0x19
        /*00fe*/ 	.short	0x005c


	//----- nvinfo : EIATTR_PARAM_CBANK
	.align		4
        /*0100*/ 	.byte	0x04, 0x0a
        /*0102*/ 	.short	(.L_185 - .L_184)
	.align		4
.L_184:
        /*0104*/ 	.word	index@(.nv.constant0.backward_kernel_fp32)
        /*0108*/ 	.short	0x0380
        /*010a*/ 	.short	0x005c


	//----- nvinfo : EIATTR_SW_WAR
	.align		4
.L_185:
        /*010c*/ 	.byte	0x04, 0x36
        /*010e*/ 	.short	(.L_187 - .L_186)
.L_186:
        /*0110*/ 	.word	0x00000008
.L_187:


//--------------------- .nv.info.forward_kernel_fp16 --------------------------
	.section	.nv.info.forward_kernel_fp16,"",@"SHT_CUDA_INFO"
	.sectionflags	@""
	.align	4


	//----- nvinfo : EIATTR_CUDA_API_VERSION
	.align		4
        /*0000*/ 	.byte	0x04, 0x37
        /*0002*/ 	.short	(.L_189 - .L_188)
.L_188:
        /*0004*/ 	.word	0x00000082


	//----- nvinfo : EIATTR_KPARAM_INFO
	.align		4
.L_189:
        /*0008*/ 	.byte	0x04, 0x17
        /*000a*/ 	.short	(.L_191 - .L_190)
.L_190:
        /*000c*/ 	.word	0x00000000
        /*0010*/ 	.short	0x000b
        /*0012*/ 	.short	0x0050
        /*0014*/ 	.byte	0x00, 0xf0, 0x11, 0x00


	//----- nvinfo : EIATTR_KPARAM_INFO
	.align		4
.L_191:
        /*0018*/ 	.byte	0x04, 0x17
        /*001a*/ 	.short	(.L_193 - .L_192)
.L_192:
        /*001c*/ 	.word	0x00000000
        /*0020*/ 	.short	0x000a
        /*0022*/ 	.short	0x004c
        /*0024*/ 	.byte	0x00, 0xf0, 0x11, 0x00


	//----- nvinfo : EIATTR_KPARAM_INFO
	.align		4
.L_193:
        /*0028*/ 	.byte	0x04, 0x17
        /*002a*/ 	.short	(.L_195 - .L_194)
.L_194:
        /*002c*/ 	.word	0x00000000
        /*0030*/ 	.short	0x0009
        /*0032*/ 	.short	0x0048
        /*0034*/ 	.byte	0x00, 0xf0, 0x11, 0x00


	//----- nvinfo : EIATTR_KPARAM_INFO
	.align		4
.L_195:
        /*0038*/ 	.byte	0x04, 0x17
        /*003a*/ 	.short	(.L_197 - .L_196)
.L_196:
        /*003c*/ 	.word	0x00000000
        /*0040*/ 	.short	0x0008
        /*0042*/ 	.short	0x0040
        /*0044*/ 	.byte	0x00, 0xf5, 0x21, 0x00


	//----- nvinfo : EIATTR_KPARAM_INFO
	.align		4
.L_197:
        /*0048*/ 	.byte	0x04, 0x17
        /*004a*/ 	.short	(.L_199 - .L_198)
.L_198:
        /*004c*/ 	.word	0x00000000
        /*0050*/ 	.short	0x0007
        /*0052*/ 	.short	0x0038
        /*0054*/ 	.byte	0x00, 0xf5, 0x21, 0x00


	//----- nvinfo : EIATTR_KPARAM_INFO
	.align		4
.L_199:
        /*0058*/ 	.byte	0x04, 0x17
        /*005a*/ 	.short	(.L_201 - .L_200)
.L_200:
        /*005c*/ 	.word	0x00000000
        /*0060*/ 	.short	0x0006
        /*0062*/ 	.short	0x0030
        /*0064*/ 	.byte	0x00, 0xf5, 0x21, 0x00


	//----- nvinfo : EIATTR_KPARAM_INFO
	.align		4
.L_201:
        /*0068*/ 	.byte	0x04, 0x17
        /*006a*/ 	.short	(.L_203 - .L_202)
.L_202:
        /*006c*/ 	.word	0x00000000
        /*0070*/ 	.short	0x0005
        /*0072*/ 	.short	0x0028
        /*0074*/ 	.byte	0x00, 0xf5, 0x21, 0x00


	//----- nvinfo : EIATTR_KPARAM_INFO
	.align		4
.L_203:
        /*0078*/ 	.byte	0x04, 0x17
        /*007a*/ 	.short	(.L_205 - .L_204)
.L_204:
        /*007c*/ 	.word	0x00000000
        /*0080*/ 	.short	0x0004
        /*0082*/ 	.short	0x0020
        /*0084*/ 	.byte	0x00, 0xf5, 0x21, 0x00


	//----- nvinfo : EIATTR_KPARAM_INFO
	.align		4
.L_205:
        /*0088*/ 	.byte	0x04, 0x17
        /*008a*/ 	.short	(.L_207 - .L_206)
.L_206:
        /*008c*/ 	.word	0x00000000
        /*0090*/ 	.short	0x0003
        /*0092*/ 	.short	0x0018
        /*0094*/ 	.byte	0x00, 0xf5, 0x21, 0x00


	//----- nvinfo : EIATTR_KPARAM_INFO
	.align		4
.L_207:
        /*0098*/ 	.byte	0x04, 0x17
        /*009a*/ 	.short	(.L_209 - .L_208)
.L_208:
        /*009c*/ 	.word	0x00000000
        /*00a0*/ 	.short	0x0002
        /*00a2*/ 	.short	0x0010
        /*00a4*/ 	.byte	0x00, 0xf5, 0x21, 0x00


	//----- nvinfo : EIATTR_KPARAM_INFO
	.align		4
.L_209:
        /*00a8*/ 	.byte	0x04, 0x17
        /*00aa*/ 	.short	(.L_211 - .L_210)
.L_210:
        /*00ac*/ 	.word	0x00000000
        /*00b0*/ 	.short	0x0001
        /*00b2*/ 	.short	0x0008
        /*00b4*/ 	.byte	0x00, 0xf5, 0x21, 0x00


	//----- nvinfo : EIATTR_KPARAM_INFO
	.align		4
.L_211:
        /*00b8*/ 	.byte	0x04, 0x17
        /*00ba*/ 	.short	(.L_213 - .L_212)
.L_212:
        /*00bc*/ 	.word	0x00000000
        /*00c0*/ 	.short	0x0000
        /*00c2*/ 	.short	0x0000
        /*00c4*/ 	.byte	0x00, 0xf5, 0x21, 0x00


	//----- nvinfo : EIATTR_SPARSE_MMA_MASK
	.align		4
.L_213:
        /*00c8*/ 	.byte	0x03, 0x50
        /*00ca*/ 	.short	0x0000


	//----- nvinfo : EIATTR_MAXREG_COUNT
	.align		4
        /*00cc*/ 	.byte	0x03, 0x1b
        /*00ce*/ 	.short	0x00ff


	//----- nvinfo : EIATTR_MERCURY_ISA_VERSION
	.align		4
        /*00d0*/ 	.byte	0x03, 0x5f
        /*00d2*/ 	.short	0x0101


	//----- nvinfo : EIATTR_VRC_CTA_INIT_COUNT
	.align		4
        /*00d4*/ 	.byte	0x02, 0x4a
	.zero		1
	.zero		1


	//----- nvinfo : EIATTR_EXIT_INSTR_OFFSETS
	.align		4
        /*00d8*/ 	.byte	0x04, 0x1c
        /*00da*/ 	.short	(.L_215 - .L_214)


	//   ....[0]....
.L_214:
        /*00dc*/ 	.word	0x000000a0


	//   ....[1]....
        /*00e0*/ 	.word	0x00001610


	//----- nvinfo : EIATTR_CRS_STACK_SIZE
	.align		4
.L_215:
        /*00e4*/ 	.byte	0x04, 0x1e
        /*00e6*/ 	.short	(.L_217 - .L_216)
.L_216:
        /*00e8*/ 	.word	0x00000000


	//----- nvinfo : EIATTR_CBANK_PARAM_SIZE
	.align		4
.L_217:
        /*00ec*/ 	.byte	0x03, 0x19
        /*00ee*/ 	.short	0x0054


	//----- nvinfo : EIATTR_PARAM_CBANK
	.align		4
        /*00f0*/ 	.byte	0x04, 0x0a
        /*00f2*/ 	.short	(.L_219 - .L_218)
	.align		4
.L_218:
        /*00f4*/ 	.word	index@(.nv.constant0.forward_kernel_fp16)
        /*00f8*/ 	.short	0x0380
        /*00fa*/ 	.short	0x0054


	//----- nvinfo : EIATTR_SW_WAR
	.align		4
.L_219:
        /*00fc*/ 	.byte	0x04, 0x36
        /*00fe*/ 	.short	(.L_221 - .L_220)
.L_220:
        /*0100*/ 	.word	0x00000008
.L_221:


//--------------------- .nv.info.forward_kernel_fp32 --------------------------
	.section	.nv.info.forward_kernel_fp32,"",@"SHT_CUDA_INFO"
	.sectionflags	@""
	.align	4


	//----- nvinfo : EIATTR_CUDA_API_VERSION
	.align		4
        /*0000*/ 	.byte	0x04, 0x37
        /*0002*/ 	.short	(.L_223 - .L_222)
.L_222:
        /*0004*/ 	.word	0x00000082


	//----- nvinfo : EIATTR_KPARAM_INFO
	.align		4
.L_223:
        /*0008*/ 	.byte	0x04, 0x17
        /*000a*/ 	.short	(.L_225 - .L_224)
.L_224:
        /*000c*/ 	.word	0x00000000
        /*0010*/ 	.short	0x000b
        /*0012*/ 	.short	0x0050
        /*0014*/ 	.byte	0x00, 0xf0, 0x11, 0x00


	//----- nvinfo : EIATTR_KPARAM_INFO
	.align		4
.L_225:
        /*0018*/ 	.byte	0x04, 0x17
        /*001a*/ 	.short	(.L_227 - .L_226)
.L_226:
        /*001c*/ 	.word	0x00000000
        /*0020*/ 	.short	0x000a
        /*0022*/ 	.short	0x004c
        /*0024*/ 	.byte	0x00, 0xf0, 0x11, 0x00


	//----- nvinfo : EIATTR_KPARAM_INFO
	.align		4
.L_227:
        /*0028*/ 	.byte	0x04, 0x17
        /*002a*/ 	.short	(.L_229 - .L_228)
.L_228:
        /*002c*/ 	.word	0x00000000
        /*0030*/ 	.short	0x0009
        /*0032*/ 	.short	0x0048
        /*0034*/ 	.byte	0x00, 0xf0, 0x11, 0x00


	//----- nvinfo : EIATTR_KPARAM_INFO
	.align		4
.L_229:
        /*0038*/ 	.byte	0x04, 0x17
        /*003a*/ 	.short	(.L_231 - .L_230)
.L_230:
        /*003c*/ 	.word	0x00000000
        /*0040*/ 	.short	0x0008
        /*0042*/ 	.short	0x0040
        /*0044*/ 	.byte	0x00, 0xf5, 0x21, 0x00


	//----- nvinfo : EIATTR_KPARAM_INFO
	.align		4
.L_231:
        /*0048*/ 	.byte	0x04, 0x17
        /*004a*/ 	.short	(.L_233 - .L_232)
.L_232:
        /*004c*/ 	.word	0x00000000
        /*0050*/ 	.short	0x0007
        /*0052*/ 	.short	0x0038
        /*0054*/ 	.byte	0x00, 0xf5, 0x21, 0x00


	//----- nvinfo : EIATTR_KPARAM_INFO
	.align		4
.L_233:
        /*0058*/ 	.byte	0x04, 0x17
        /*005a*/ 	.short	(.L_235 - .L_234)
.L_234:
        /*005c*/ 	.word	0x00000000
        /*0060*/ 	.short	0x0006
        /*0062*/ 	.short	0x0030
        /*0064*/ 	.byte	0x00, 0xf5, 0x21, 0x00


	//----- nvinfo : EIATTR_KPARAM_INFO
	.align		4
.L_235:
        /*0068*/ 	.byte	0x04, 0x17
        /*006a*/ 	.short	(.L_237 - .L_236)
.L_236:
        /*006c*/ 	.word	0x00000000
        /*0070*/ 	.short	0x0005
        /*0072*/ 	.short	0x0028
        /*0074*/ 	.byte	0x00, 0xf5, 0x21, 0x00


	//----- nvinfo : EIATTR_KPARAM_INFO
	.align		4
.L_237:
        /*0078*/ 	.byte	0x04, 0x17
        /*007a*/ 	.short	(.L_239 - .L_238)
.L_238:
        /*007c*/ 	.word	0x00000000
        /*0080*/ 	.short	0x0004
        /*0082*/ 	.short	0x0020
        /*0084*/ 	.byte	0x00, 0xf5, 0x21, 0x00


	//----- nvinfo : EIATTR_KPARAM_INFO
	.align		4
.L_239:
        /*0088*/ 	.byte	0x04, 0x17
        /*008a*/ 	.short	(.L_241 - .L_240)
.L_240:
        /*008c*/ 	.word	0x00000000
        /*0090*/ 	.short	0x0003
        /*0092*/ 	.short	0x0018
        /*0094*/ 	.byte	0x00, 0xf5, 0x21, 0x00


	//----- nvinfo : EIATTR_KPARAM_INFO
	.align		4
.L_241:
        /*0098*/ 	.byte	0x04, 0x17
        /*009a*/ 	.short	(.L_243 - .L_242)
.L_242:
        /*009c*/ 	.word	0x00000000
        /*00a0*/ 	.short	0x0002
        /*00a2*/ 	.short	0x0010
        /*00a4*/ 	.byte	0x00, 0xf5, 0x21, 0x00


	//----- nvinfo : EIATTR_KPARAM_INFO
	.align		4
.L_243:
        /*00a8*/ 	.byte	0x04, 0x17
        /*00aa*/ 	.short	(.L_245 - .L_244)
.L_244:
        /*00ac*/ 	.word	0x00000000
        /*00b0*/ 	.short	0x0001
        /*00b2*/ 	.short	0x0008
        /*00b4*/ 	.byte	0x00, 0xf5, 0x21, 0x00


	//----- nvinfo : EIATTR_KPARAM_INFO
	.align		4
.L_245:
        /*00b8*/ 	.byte	0x04, 0x17
        /*00ba*/ 	.short	(.L_247 - .L_246)
.L_246:
        /*00bc*/ 	.word	0x00000000
        /*00c0*/ 	.short	0x0000
        /*00c2*/ 	.short	0x0000
        /*00c4*/ 	.byte	0x00, 0xf5, 0x21, 0x00


	//----- nvinfo : EIATTR_SPARSE_MMA_MASK
	.align		4
.L_247:
        /*00c8*/ 	.byte	0x03, 0x50
        /*00ca*/ 	.short	0x0000


	//----- nvinfo : EIATTR_MAXREG_COUNT
	.align		4
        /*00cc*/ 	.byte	0x03, 0x1b
        /*00ce*/ 	.short	0x00ff


	//----- nvinfo : EIATTR_MERCURY_ISA_VERSION
	.align		4
        /*00d0*/ 	.byte	0x03, 0x5f
        /*00d2*/ 	.short	0x0101


	//----- nvinfo : EIATTR_VRC_CTA_INIT_COUNT
	.align		4
        /*00d4*/ 	.byte	0x02, 0x4a
	.zero		1
	.zero		1


	//----- nvinfo : EIATTR_EXIT_INSTR_OFFSETS
	.align		4
        /*00d8*/ 	.byte	0x04, 0x1c
        /*00da*/ 	.short	(.L_249 - .L_248)


	//   ....[0]....
.L_248:
        /*00dc*/ 	.word	0x000000a0


	//   ....[1]....
        /*00e0*/ 	.word	0x000015e0


	//----- nvinfo : EIATTR_CRS_STACK_SIZE
	.align		4
.L_249:
        /*00e4*/ 	.byte	0x04, 0x1e
        /*00e6*/ 	.short	(.L_251 - .L_250)
.L_250:
        /*00e8*/ 	.word	0x00000000


	//----- nvinfo : EIATTR_CBANK_PARAM_SIZE
	.align		4
.L_251:
        /*00ec*/ 	.byte	0x03, 0x19
        /*00ee*/ 	.short	0x0054


	//----- nvinfo : EIATTR_PARAM_CBANK
	.align		4
        /*00f0*/ 	.byte	0x04, 0x0a
        /*00f2*/ 	.short	(.L_253 - .L_252)
	.align		4
.L_252:
        /*00f4*/ 	.word	index@(.nv.constant0.forward_kernel_fp32)
        /*00f8*/ 	.short	0x0380
        /*00fa*/ 	.short	0x0054


	//----- nvinfo : EIATTR_SW_WAR
	.align		4
.L_253:
        /*00fc*/ 	.byte	0x04, 0x36
        /*00fe*/ 	.short	(.L_255 - .L_254)
.L_254:
        /*0100*/ 	.word	0x00000008
.L_255:


//--------------------- .nv.callgraph             --------------------------
	.section	.nv.callgraph,"",@"SHT_CUDA_CALLGRAPH"
	.align	4
	.sectionentsize	8
	.align		4
        /*0000*/ 	.word	0x00000000
	.align		4
        /*0004*/ 	.word	0xffffffff
	.align		4
        /*0008*/ 	.word	0x00000000
	.align		4
        /*000c*/ 	.word	0xfffffffe
	.align		4
        /*0010*/ 	.word	0x00000000
	.align		4
        /*0014*/ 	.word	0xfffffffd
	.align		4
        /*0018*/ 	.word	0x00000000
	.align		4
        /*001c*/ 	.word	0xfffffffc


//--------------------- .text.backward_kernel_fp64 --------------------------
	.section	.text.backward_kernel_fp64,"ax",@progbits
	.align	128
        .global         backward_kernel_fp64
        .type           backward_kernel_fp64,@function
        .size           backward_kernel_fp64,(.L_x_176 - backward_kernel_fp64)
        .other          backward_kernel_fp64,@"STO_CUDA_ENTRY STV_DEFAULT"
backward_kernel_fp64:
.text.backward_kernel_fp64:
[----:B------:R-:W-:Y:S01]  /*0000*/  LDC R1, c[0x0][0x37c] ;  /* 0x0000df00ff017b82 */ /* 0x000fe20000000800 */
[----:B------:R-:W0:Y:S07]  /*0010*/  S2R R3, SR_TID.X ;  /* 0x0000000000037919 */ /* 0x000e2e0000002100 */
[----:B------:R-:W1:Y:S01]  /*0020*/  S2UR UR4, SR_CTAID.X ;  /* 0x00000000000479c3 */ /* 0x000e620000002500 */
[----:B------:R-:W1:Y:S01]  /*0030*/  LDCU UR5, c[0x0][0x360] ;  /* 0x00006c00ff0577ac */ /* 0x000e620008000800 */
[----:B------:R-:W2:Y:S01]  /*0040*/  LDCU.64 UR8, c[0x0][0x3d0] ;  /* 0x00007a00ff0877ac */ /* 0x000ea20008000a00 */
[----:B------:R-:W3:Y:S01]  /*0050*/  LDCU UR6, c[0x0][0x3d8] ;  /* 0x00007b00ff0677ac */ /* 0x000ee20008000800 */
[----:B------:R-:W4:Y:S01]  /*0060*/  LDCU UR12, c[0x0][0x3d4] ;  /* 0x00007a80ff0c77ac */ /* 0x000f220008000800 */
[----:B--2---:R-:W-:-:S02]  /*0070*/  UISETP.GE.AND UP0, UPT, UR9, 0x1, UPT ;  /* 0x000000010900788c */ /* 0x004fc4000bf06270 */
[----:B-1----:R-:W-:Y:S02]  /*0080*/  UIMAD UR4, UR4, UR5, URZ ;  /* 0x00000005040472a4 */ /* 0x002fe4000f8e02ff */
[----:B---3--:R-:W-:Y:S02]  /*0090*/  UIMAD UR7, UR6, UR8, URZ ;  /* 0x00000008060772a4 */ /* 0x008fe4000f8e02ff */
[----:B------:R-:W-:Y:S02]  /*00a0*/  PLOP3.LUT P0, PT, PT, PT, UP0, 0x80, 0x8 ;  /* 0x000000000008781c */ /* 0x000fe40003f0f008 */
[----:B0-----:R-:W-:-:S05]  /*00b0*/  VIADD R0, R3, UR4 ;  /* 0x0000000403007c36 */ /* 0x001fca0008000000 */
[----:B------:R-:W-:-:S13]  /*00c0*/  ISETP.GE.OR P0, PT, R0, UR7, !P0 ;  /* 0x0000000700007c0c */ /* 0x000fda000c706670 */
[----:B----4-:R-:W-:Y:S05]  /*00d0*/  @P0 EXIT ;  /* 0x000000000000094d */ /* 0x010fea0003800000 */
[----:B------:R-:W-:Y:S01]  /*00e0*/  UIADD3 UR10, UPT, UPT, UR9, -0x1, URZ ;  /* 0xffffffff090a7890 */ /* 0x000fe2000fffe0ff */
[----:B------:R-:W-:Y:S01]  /*00f0*/  IMAD.U32 R2, RZ, RZ, UR8 ;  /* 0x00000008ff027e24 */ /* 0x000fe2000f8e00ff */
[----:B------:R-:W-:Y:S01]  /*0100*/  UIMAD UR5, UR6, UR9, URZ ;  /* 0x00000009060572a4 */ /* 0x000fe2000f8e02ff */
[----:B------:R-:W-:Y:S02]  /*0110*/  CS2R R8, SRZ ;  /* 0x0000000000087805 */ /* 0x000fe4000001ff00 */
[----:B------:R-:W-:Y:S01]  /*0120*/  CS2R R10, SRZ ;  /* 0x00000000000a7805 */ /* 0x000fe2000001ff00 */
[----:B------:R-:W0:Y:S01]  /*0130*/  LDCU.64 UR8, c[0x0][0x358] ;  /* 0x00006b00ff0877ac */ /* 0x000e220008000a00 */
[----:B------:R-:W-:Y:S02]  /*0140*/  IMAD.U32 R0, RZ, RZ, UR10 ;  /* 0x0000000aff007e24 */ /* 0x000fe4000f8e00ff */
[--C-:B------:R-:W-:Y:S02]  /*0150*/  IMAD R2, R2, UR5, R3.reuse ;  /* 0x0000000502027c24 */ /* 0x100fe4000f8e0203 */
[----:B------:R-:W-:-:S02]  /*0160*/  IMAD R3, R0, UR7, R3 ;  /* 0x0000000700037c24 */ /* 0x000fc4000f8e0203 */
[----:B------:R-:W-:Y:S02]  /*0170*/  VIADD R2, R2, UR4 ;  /* 0x0000000402027c36 */ /* 0x000fe40008000000 */
[----:B------:R-:W-:-:S07]  /*0180*/  VIADD R3, R3, UR4 ;  /* 0x0000000403037c36 */ /* 0x000fce0008000000 */
.L_x_17:
[----:B-1----:R-:W0:Y:S08]  /*0190*/  LDC.64 R4, c[0x0][0x3b0] ;  /* 0x0000ec00ff047b82 */ /* 0x002e300000000a00 */
[----:B------:R-:W1:Y:S08]  /*01a0*/  LDC.64 R12, c[0x0][0x3a8] ;  /* 0x0000ea00ff0c7b82 */ /* 0x000e700000000a00 */
[----:B------:R-:W2:Y:S01]  /*01b0*/  LDC.64 R16, c[0x0][0x3a0] ;  /* 0x0000e800ff107b82 */ /* 0x000ea20000000a00 */
[----:B0-----:R-:W3:Y:S07]  /*01c0*/  LDG.E.64 R4, desc[UR8][R4.64] ;  /* 0x0000000804047981 */ /* 0x001eee000c1e1b00 */
[----:B------:R-:W0:Y:S01]  /*01d0*/  LDC.64 R18, c[0x0][0x380] ;  /* 0x0000e000ff127b82 */ /* 0x000e220000000a00 */
[----:B-1----:R-:W-:-:S07]  /*01e0*/  IMAD.WIDE R12, R2, 0x8, R12 ;  /* 0x00000008020c7825 */ /* 0x002fce00078e020c */
[----:B------:R-:W1:Y:S01]  /*01f0*/  LDC.64 R14, c[0x0][0x3b8] ;  /* 0x0000ee00ff0e7b82 */ /* 0x000e620000000a00 */
[----:B------:R-:W4:Y:S01]  /*0200*/  LDG.E.64 R12, desc[UR8][R12.64] ;  /* 0x000000080c0c7981 */ /* 0x000f22000c1e1b00 */
[----:B--2---:R-:W-:-:S06]  /*0210*/  IMAD.WIDE R16, R3, 0x8, R16 ;  /* 0x0000000803107825 */ /* 0x004fcc00078e0210 */
[----:B------:R-:W5:Y:S01]  /*0220*/  LDG.E.64 R16, desc[UR8][R16.64] ;  /* 0x0000000810107981 */ /* 0x000f62000c1e1b00 */
[----:B0-----:R-:W-:-:S06]  /*0230*/  IMAD.WIDE R18, R3, 0x8, R18 ;  /* 0x0000000803127825 */ /* 0x001fcc00078e0212 */
[----:B------:R-:W5:Y:S04]  /*0240*/  LDG.E.64 R18, desc[UR8][R18.64] ;  /* 0x0000000812127981 */ /* 0x000f68000c1e1b00 */
[----:B-1----:R-:W5:Y:S01]  /*0250*/  LDG.E.64 R14, desc[UR8][R14.64] ;  /* 0x000000080e0e7981 */ /* 0x002f62000c1e1b00 */
[----:B------:R-:W-:Y:S02]  /*0260*/  IMAD.MOV.U32 R22, RZ, RZ, 0x1eb851ec ;  /* 0x1eb851ecff167424 */ /* 0x000fe400078e00ff */
[----:B------:R-:W-:Y:S01]  /*0270*/  IMAD.MOV.U32 R23, RZ, RZ, 0x3fd9eb85 ;  /* 0x3fd9eb85ff177424 */ /* 0x000fe200078e00ff */
[----:B---3--:R-:W-:Y:S02]  /*0280*/  R2UR UR11, R5 ;  /* 0x00000000050b72ca */ /* 0x008fe400000e0000 */
[----:B------:R-:W-:-:S11]  /*0290*/  R2UR UR10, R4 ;  /* 0x00000000040a72ca */ /* 0x000fd600000e0000 */
[----:B------:R-:W0:Y:S01]  /*02a0*/  MUFU.RCP64H R5, UR11 ;  /* 0x0000000b00057d08 */ /* 0x000e220008001800 */
[----:B------:R-:W-:Y:S01]  /*02b0*/  UIADD3 UR4, UPT, UPT, UR11, 0x300402, URZ ;  /* 0x003004020b047890 */ /* 0x000fe2000fffe0ff */
[----:B------:R-:W-:Y:S01]  /*02c0*/  IMAD.U32 R6, RZ, RZ, UR10 ;  /* 0x0000000aff067e24 */ /* 0x000fe2000f8e00ff */
[----:B------:R-:W-:-:S04]  /*02d0*/  MOV R7, UR11 ;  /* 0x0000000b00077c02 */ /* 0x000fc80008000f00 */
[----:B------:R-:W-:-:S06]  /*02e0*/  IMAD.U32 R4, RZ, RZ, UR4 ;  /* 0x00000004ff047e24 */ /* 0x000fcc000f8e00ff */
[----:B0-----:R-:W-:-:S08]  /*02f0*/  DFMA R6, R4, -R6, 1 ;  /* 0x3ff000000406742b */ /* 0x001fd00000000806 */
[----:B------:R-:W-:-:S08]  /*0300*/  DFMA R6, R6, R6, R6 ;  /* 0x000000060606722b */ /* 0x000fd00000000006 */
[----:B------:R-:W-:Y:S01]  /*0310*/  DFMA R6, R4, R6, R4 ;  /* 0x000000060406722b */ /* 0x000fe20000000004 */
[----:B------:R-:W-:Y:S02]  /*0320*/  IMAD.U32 R4, RZ, RZ, UR10 ;  /* 0x0000000aff047e24 */ /* 0x000fe4000f8e00ff */
[----:B------:R-:W-:Y:S02]  /*0330*/  IMAD.U32 R5, RZ, RZ, UR11 ;  /* 0x0000000bff057e24 */ /* 0x000fe4000f8e00ff */
[----:B------:R-:W-:-:S04]  /*0340*/  IMAD.U32 R0, RZ, RZ, UR4 ;  /* 0x00000004ff007e24 */ /* 0x000fc8000f8e00ff */
[----:B------:R-:W-:Y:S01]  /*0350*/  DFMA R4, R6, -R4, 1 ;  /* 0x3ff000000604742b */ /* 0x000fe20000000804 */
[----:B------:R-:W-:-:S07]  /*0360*/  FSETP.GEU.AND P0, PT, |R0|, 5.8789094863358348022e-39, PT ;  /* 0x004004020000780b */ /* 0x000fce0003f0e200 */
[----:B------:R-:W-:Y:S02]  /*0370*/  DFMA R4, R6, R4, R6 ;  /* 0x000000040604722b */ /* 0x000fe40000000006 */
[----:B------:R-:W-:Y:S02]  /*0380*/  DMUL R22, R22, UR10 ;  /* 0x0000000a16167c28 */ /* 0x000fe40008000000 */
[----:B----4-:R-:W-:-:S06]  /*0390*/  DADD R20, R12, -UR10 ;  /* 0x8000000a0c147e29 */ /* 0x010fcc0008000000 */
[----:B------:R-:W-:Y:S02]  /*03a0*/  R2UR UR4, R4 ;  /* 0x00000000040472ca */ /* 0x000fe400000e0000 */
[----:B------:R-:W-:Y:S01]  /*03b0*/  R2UR UR5, R5 ;  /* 0x00000000050572ca */ /* 0x000fe200000e0000 */
[----:B------:R-:W-:-:S14]  /*03c0*/  @P0 BRA `(.L_x_0) ;  /* 0x0000000000100947 */ /* 0x000fdc0003800000 */
[----:B------:R-:W-:Y:S01]  /*03d0*/  ULOP3.LUT UR4, UR11, 0x7fffffff, URZ, 0xc0, !UPT ;  /* 0x7fffffff0b047892 */ /* 0x000fe2000f8ec0ff */
[----:B------:R-:W-:-:S03]  /*03e0*/  MOV R0, 0x410 ;  /* 0x0000041000007802 */ /* 0x000fc60000000f00 */
[----:B------:R-:W-:-:S12]  /*03f0*/  UIADD3 UR6, UPT, UPT, UR4, -0x100000, URZ ;  /* 0xfff0000004067890 */ /* 0x000fd8000fffe0ff */
[----:B-----5:R-:W-:Y:S05]  /*0400*/  CALL.REL.NOINC `($__internal_0_$__cuda_sm20_dblrcp_rn_slowpath_v3) ;  /* 0x0000001400d87944 */ /* 0x020fea0003c00000 */
.L_x_0:
[----:B------:R-:W-:Y:S01]  /*0410*/  DADD R4, R22, R22 ;  /* 0x0000000016047229 */ /* 0x000fe20000000016 */
[----:B------:R-:W-:Y:S01]  /*0420*/  BSSY.RECONVERGENT B0, `(.L_x_1) ;  /* 0x0000017000007945 */ /* 0x000fe20003800200 */
[----:B------:R-:W-:-:S06]  /*0430*/  DMUL R26, R20, -R20 ;  /* 0x80000014141a7228 */ /* 0x000fcc0000000000 */
[----:B------:R-:W-:Y:S01]  /*0440*/  DMUL R22, R22, R4 ;  /* 0x0000000416167228 */ /* 0x000fe20000000000 */
[----:B------:R-:W-:-:S03]  /*0450*/  MOV R4, 0x1 ;  /* 0x0000000100047802 */ /* 0x000fc60000000f00 */
[----:B------:R-:W-:Y:S02]  /*0460*/  FSETP.GEU.AND P1, PT, |R27|, 6.5827683646048100446e-37, PT ;  /* 0x036000001b00780b */ /* 0x000fe40003f2e200 */
[----:B------:R-:W0:Y:S02]  /*0470*/  MUFU.RCP64H R5, R23 ;  /* 0x0000001700057308 */ /* 0x000e240000001800 */
[----:B0-----:R-:W-:-:S08]  /*0480*/  DFMA R6, -R22, R4, 1 ;  /* 0x3ff000001606742b */ /* 0x001fd00000000104 */
[----:B------:R-:W-:-:S08]  /*0490*/  DFMA R6, R6, R6, R6 ;  /* 0x000000060606722b */ /* 0x000fd00000000006 */
[----:B------:R-:W-:-:S08]  /*04a0*/  DFMA R6, R4, R6, R4 ;  /* 0x000000060406722b */ /* 0x000fd00000000004 */
[----:B------:R-:W-:-:S08]  /*04b0*/  DFMA R4, -R22, R6, 1 ;  /* 0x3ff000001604742b */ /* 0x000fd00000000106 */
[----:B------:R-:W-:-:S08]  /*04c0*/  DFMA R4, R6, R4, R6 ;  /* 0x000000040604722b */ /* 0x000fd00000000006 */
[----:B------:R-:W-:-:S08]  /*04d0*/  DMUL R6, R26, R4 ;  /* 0x000000041a067228 */ /* 0x000fd00000000000 */
[----:B------:R-:W-:-:S08]  /*04e0*/  DFMA R24, -R22, R6, R26 ;  /* 0x000000061618722b */ /* 0x000fd0000000011a */
[----:B------:R-:W-:-:S10]  /*04f0*/  DFMA R6, R4, R24, R6 ;  /* 0x000000180406722b */ /* 0x000fd40000000006 */
[----:B------:R-:W-:-:S05]  /*0500*/  FFMA R0, RZ, R23, R7 ;  /* 0x00000017ff007223 */ /* 0x000fca0000000007 */
[----:B------:R-:W-:-:S13]  /*0510*/  FSETP.GT.AND P0, PT, |R0|, 1.469367938527859385e-39, PT ;  /* 0x001000000000780b */ /* 0x000fda0003f04200 */
[----:B------:R-:W-:Y:S05]  /*0520*/  @P0 BRA P1, `(.L_x_2) ;  /* 0x0000000000180947 */ /* 0x000fea0000800000 */
[----:B------:R-:W-:Y:S01]  /*0530*/  IMAD.MOV.U32 R28, RZ, RZ, R26 ;  /* 0x000000ffff1c7224 */ /* 0x000fe200078e001a */
[----:B------:R-:W-:Y:S01]  /*0540*/  MOV R0, 0x590 ;  /* 0x0000059000007802 */ /* 0x000fe20000000f00 */
[----:B------:R-:W-:Y:S02]  /*0550*/  IMAD.MOV.U32 R29, RZ, RZ, R27 ;  /* 0x000000ffff1d7224 */ /* 0x000fe400078e001b */
[----:B------:R-:W-:Y:S02]  /*0560*/  IMAD.MOV.U32 R32, RZ, RZ, R22 ;  /* 0x000000ffff207224 */ /* 0x000fe400078e0016 */
[----:B------:R-:W-:-:S07]  /*0570*/  IMAD.MOV.U32 R33, RZ, RZ, R23 ;  /* 0x000000ffff217224 */ /* 0x000fce00078e0017 */
[----:B-----5:R-:W-:Y:S05]  /*0580*/  CALL.REL.NOINC `($__internal_1_$__cuda_sm20_div_rn_f64_full) ;  /* 0x0000001800547944 */ /* 0x020fea0003c00000 */
.L_x_2:
[----:B------:R-:W-:Y:S05]  /*0590*/  BSYNC.RECONVERGENT B0 ;  /* 0x0000000000007941 */ /* 0x000fea0003800200 */
.L_x_1:
[----:B------:R-:W0:Y:S02]  /*05a0*/  LDC.64 R24, c[0x0][0x3c0] ;  /* 0x0000f000ff187b82 */ /* 0x000e240000000a00 */
[----:B0-----:R-:W5:Y:S01]  /*05b0*/  LDG.E.64 R24, desc[UR8][R24.64] ;  /* 0x0000000818187981 */ /* 0x001f62000c1e1b00 */
[----:B------:R-:W-:Y:S01]  /*05c0*/  IMAD.MOV.U32 R26, RZ, RZ, 0x652b82fe ;  /* 0x652b82feff1a7424 */ /* 0x000fe200078e00ff */
[----:B------:R-:W-:Y:S01]  /*05d0*/  UMOV UR14, 0xfefa39ef ;  /* 0xfefa39ef000e7882 */ /* 0x000fe20000000000 */
[----:B------:R-:W-:Y:S01]  /*05e0*/  IMAD.MOV.U32 R27, RZ, RZ, 0x3ff71547 ;  /* 0x3ff71547ff1b7424 */ /* 0x000fe200078e00ff */
[----:B------:R-:W-:Y:S01]  /*05f0*/  UMOV UR15, 0x3fe62e42 ;  /* 0x3fe62e42000f7882 */ /* 0x000fe20000000000 */
[----:B------:R-:W0:Y:S01]  /*0600*/  MUFU.RCP64H R31, R23 ;  /* 0x00000017001f7308 */ /* 0x000e220000001800 */
[----:B------:R-:W-:Y:S01]  /*0610*/  IMAD.MOV.U32 R30, RZ, RZ, 0x1 ;  /* 0x00000001ff1e7424 */ /* 0x000fe200078e00ff */
[----:B------:R-:W-:Y:S01]  /*0620*/  FSETP.GEU.AND P0, PT, |R7|, 4.1917929649353027344, PT ;  /* 0x4086232b0700780b */ /* 0x000fe20003f0e200 */
[----:B------:R-:W-:Y:S01]  /*0630*/  BSSY.RECONVERGENT B0, `(.L_x_3) ;  /* 0x000003f000007945 */ /* 0x000fe20003800200 */
[----:B------:R-:W-:-:S08]  /*0640*/  DFMA R26, R6, R26, 6.75539944105574400000e+15 ;  /* 0x43380000061a742b */ /* 0x000fd0000000001a */
[----:B------:R-:W-:Y:S02]  /*0650*/  DADD R4, R26, -6.75539944105574400000e+15 ;  /* 0xc33800001a047429 */ /* 0x000fe40000000000 */
[----:B0-----:R-:W-:-:S06]  /*0660*/  DFMA R32, -R22, R30, 1 ;  /* 0x3ff000001620742b */ /* 0x001fcc000000011e */
[----:B------:R-:W-:Y:S01]  /*0670*/  DFMA R28, R4, -UR14, R6 ;  /* 0x8000000e041c7c2b */ /* 0x000fe20008000006 */
[----:B------:R-:W-:Y:S01]  /*0680*/  UMOV UR14, 0x3b39803f ;  /* 0x3b39803f000e7882 */ /* 0x000fe20000000000 */
[----:B------:R-:W-:Y:S01]  /*0690*/  UMOV UR15, 0x3c7abc9e ;  /* 0x3c7abc9e000f7882 */ /* 0x000fe20000000000 */
[----:B------:R-:W-:-:S05]  /*06a0*/  DFMA R32, R32, R32, R32 ;  /* 0x000000202020722b */ /* 0x000fca0000000020 */
[----:B------:R-:W-:Y:S01]  /*06b0*/  DFMA R4, R4, -UR14, R28 ;  /* 0x8000000e04047c2b */ /* 0x000fe2000800001c */
[----:B------:R-:W-:Y:S01]  /*06c0*/  UMOV UR14, 0x69ce2bdf ;  /* 0x69ce2bdf000e7882 */ /* 0x000fe20000000000 */
[----:B------:R-:W-:Y:S01]  /*06d0*/  MOV R28, 0xfca213ea ;  /* 0xfca213ea001c7802 */ /* 0x000fe20000000f00 */
[----:B------:R-:W-:Y:S01]  /*06e0*/  IMAD.MOV.U32 R29, RZ, RZ, 0x3e928af3 ;  /* 0x3e928af3ff1d7424 */ /* 0x000fe200078e00ff */
[----:B------:R-:W-:Y:S01]  /*06f0*/  UMOV UR15, 0x3e5ade15 ;  /* 0x3e5ade15000f7882 */ /* 0x000fe20000000000 */
[----:B------:R-:W-:-:S04]  /*0700*/  DFMA R32, R30, R32, R30 ;  /* 0x000000201e20722b */ /* 0x000fc8000000001e */
[----:B------:R-:W-:Y:S01]  /*0710*/  DFMA R28, R4, UR14, R28 ;  /* 0x0000000e041c7c2b */ /* 0x000fe2000800001c */
[----:B------:R-:W-:Y:S01]  /*0720*/  UMOV UR14, 0x62401315 ;  /* 0x62401315000e7882 */ /* 0x000fe20000000000 */
[----:B------:R-:W-:Y:S02]  /*0730*/  UMOV UR15, 0x3ec71dee ;  /* 0x3ec71dee000f7882 */ /* 0x000fe40000000000 */
[----:B------:R-:W-:-:S04]  /*0740*/  DFMA R30, -R22, R32, 1 ;  /* 0x3ff00000161e742b */ /* 0x000fc80000000120 */
[----:B------:R-:W-:Y:S01]  /*0750*/  DFMA R28, R4, R28, UR14 ;  /* 0x0000000e041c7e2b */ /* 0x000fe2000800001c */
[----:B------:R-:W-:Y:S01]  /*0760*/  UMOV UR14, 0x7c89eb71 ;  /* 0x7c89eb71000e7882 */ /* 0x000fe20000000000 */
[----:B------:R-:W-:Y:S02]  /*0770*/  UMOV UR15, 0x3efa0199 ;  /* 0x3efa0199000f7882 */ /* 0x000fe40000000000 */
[----:B------:R-:W-:-:S04]  /*0780*/  DFMA R34, R32, R30, R32 ;  /* 0x0000001e2022722b */ /* 0x000fc80000000020 */
[----:B------:R-:W-:Y:S01]  /*0790*/  DFMA R28, R4, R28, UR14 ;  /* 0x0000000e041c7e2b */ /* 0x000fe2000800001c */
[----:B------:R-:W-:Y:S01]  /*07a0*/  UMOV UR14, 0x14761f65 ;  /* 0x14761f65000e7882 */ /* 0x000fe20000000000 */
[----:B------:R-:W-:-:S06]  /*07b0*/  UMOV UR15, 0x3f2a01a0 ;  /* 0x3f2a01a0000f7882 */ /* 0x000fcc0000000000 */
        /* <DEDUP_REMOVED lines=15> */
[----:B------:R-:W-:Y:S02]  /*08b0*/  DFMA R30, R4, R28, UR14 ;  /* 0x0000000e041e7e2b */ /* 0x000fe4000800001c */
[----:B------:R-:W-:-:S06]  /*08c0*/  DMUL R28, R12, -R12 ;  /* 0x8000000c0c1c7228 */ /* 0x000fcc0000000000 */
[----:B------:R-:W-:Y:S02]  /*08d0*/  DFMA R30, R4, R30, 1 ;  /* 0x3ff00000041e742b */ /* 0x000fe4000000001e */
[----:B------:R-:W-:-:S06]  /*08e0*/  DMUL R32, R34, R28 ;  /* 0x0000001c22207228 */ /* 0x000fcc0000000000 */
[----:B------:R-:W-:Y:S02]  /*08f0*/  DFMA R30, R4, R30, 1 ;  /* 0x3ff00000041e742b */ /* 0x000fe4000000001e */
[----:B------:R-:W-:-:S08]  /*0900*/  DFMA R4, -R22, R32, R28 ;  /* 0x000000201604722b */ /* 0x000fd0000000011c */
[----:B------:R-:W-:Y:S01]  /*0910*/  DFMA R4, R34, R4, R32 ;  /* 0x000000042204722b */ /* 0x000fe20000000020 */
[----:B------:R-:W-:Y:S02]  /*0920*/  IMAD R33, R26, 0x100000, R31 ;  /* 0x001000001a217824 */ /* 0x000fe400078e021f */
[----:B------:R-:W-:-:S07]  /*0930*/  IMAD.MOV.U32 R32, RZ, RZ, R30 ;  /* 0x000000ffff207224 */ /* 0x000fce00078e001e */
[----:B------:R-:W-:Y:S01]  /*0940*/  FFMA R34, RZ, R23, R5 ;  /* 0x00000017ff227223 */ /* 0x000fe20000000005 */
[----:B------:R-:W-:Y:S06]  /*0950*/  @!P0 BRA `(.L_x_4) ;  /* 0x0000000000308947 */ /* 0x000fec0003800000 */
[----:B------:R-:W-:Y:S01]  /*0960*/  FSETP.GEU.AND P1, PT, |R7|, 4.2275390625, PT ;  /* 0x408748000700780b */ /* 0x000fe20003f2e200 */
[C---:B------:R-:W-:Y:S02]  /*0970*/  DSETP.GEU.AND P0, PT, R6.reuse, RZ, PT ;  /* 0x000000ff0600722a */ /* 0x040fe40003f0e000 */
[----:B------:R-:W-:-:S10]  /*0980*/  DADD R6, R6, +INF ;  /* 0x7ff0000006067429 */ /* 0x000fd40000000000 */
[----:B------:R-:W-:Y:S02]  /*0990*/  @!P1 LEA.HI R0, R26, R26, RZ, 0x1 ;  /* 0x0000001a1a009211 */ /* 0x000fe400078f08ff */
[----:B------:R-:W-:Y:S02]  /*09a0*/  FSEL R32, R6, RZ, P0 ;  /* 0x000000ff06207208 */ /* 0x000fe40000000000 */
[----:B------:R-:W-:Y:S02]  /*09b0*/  @!P1 SHF.R.S32.HI R27, RZ, 0x1, R0 ;  /* 0x00000001ff1b9819 */ /* 0x000fe40000011400 */
[----:B------:R-:W-:Y:S02]  /*09c0*/  FSEL R33, R7, RZ, P0 ;  /* 0x000000ff07217208 */ /* 0x000fe40000000000 */
[----:B------:R-:W-:Y:S01]  /*09d0*/  @!P1 MOV R6, RZ ;  /* 0x000000ff00069202 */ /* 0x000fe20000000f00 */
[----:B------:R-:W-:Y:S02]  /*09e0*/  @!P1 IMAD.IADD R26, R26, 0x1, -R27 ;  /* 0x000000011a1a9824 */ /* 0x000fe400078e0a1b */
[----:B------:R-:W-:-:S03]  /*09f0*/  @!P1 IMAD R31, R27, 0x100000, R31 ;  /* 0x001000001b1f9824 */ /* 0x000fc600078e021f */
[----:B------:R-:W-:-:S06]  /*0a00*/  @!P1 LEA R7, R26, 0x3ff00000, 0x14 ;  /* 0x3ff000001a079811 */ /* 0x000fcc00078ea0ff */
[----:B------:R-:W-:-:S11]  /*0a10*/  @!P1 DMUL R32, R30, R6 ;  /* 0x000000061e209228 */ /* 0x000fd60000000000 */
.L_x_4:
[----:B------:R-:W-:Y:S05]  /*0a20*/  BSYNC.RECONVERGENT B0 ;  /* 0x0000000000007941 */ /* 0x000fea0003800200 */
.L_x_3:
[----:B------:R-:W-:Y:S01]  /*0a30*/  FSETP.GT.AND P0, PT, |R34|, 1.469367938527859385e-39, PT ;  /* 0x001000002200780b */ /* 0x000fe20003f04200 */
[----:B------:R-:W-:Y:S01]  /*0a40*/  BSSY.RECONVERGENT B0, `(.L_x_5) ;  /* 0x000000a000007945 */ /* 0x000fe20003800200 */
[----:B------:R-:W-:Y:S01]  /*0a50*/  FSETP.GEU.AND P1, PT, |R29|, 6.5827683646048100446e-37, PT ;  /* 0x036000001d00780b */ /* 0x000fe20003f2e200 */
[----:B------:R-:W-:-:S12]  /*0a60*/  DMUL R26, R32, UR4 ;  /* 0x00000004201a7c28 */ /* 0x000fd80008000000 */
[----:B------:R-:W-:Y:S05]  /*0a70*/  @P0 BRA P1, `(.L_x_6) ;  /* 0x0000000000180947 */ /* 0x000fea0000800000 */
[----:B------:R-:W-:Y:S01]  /*0a80*/  IMAD.MOV.U32 R32, RZ, RZ, R22 ;  /* 0x000000ffff207224 */ /* 0x000fe200078e0016 */
[----:B------:R-:W-:Y:S01]  /*0a90*/  MOV R0, 0xac0 ;  /* 0x00000ac000007802 */ /* 0x000fe20000000f00 */
[----:B------:R-:W-:-:S07]  /*0aa0*/  IMAD.MOV.U32 R33, RZ, RZ, R23 ;  /* 0x000000ffff217224 */ /* 0x000fce00078e0017 */
[----:B-----5:R-:W-:Y:S05]  /*0ab0*/  CALL.REL.NOINC `($__internal_1_$__cuda_sm20_div_rn_f64_full) ;  /* 0x0000001400087944 */ /* 0x020fea0003c00000 */
[----:B------:R-:W-:Y:S02]  /*0ac0*/  IMAD.MOV.U32 R4, RZ, RZ, R6 ;  /* 0x000000ffff047224 */ /* 0x000fe400078e0006 */
[----:B------:R-:W-:-:S07]  /*0ad0*/  IMAD.MOV.U32 R5, RZ, RZ, R7 ;  /* 0x000000ffff057224 */ /* 0x000fce00078e0007 */
.L_x_6:
[----:B------:R-:W-:Y:S05]  /*0ae0*/  BSYNC.RECONVERGENT B0 ;  /* 0x0000000000007941 */ /* 0x000fea0003800200 */
.L_x_5:
[----:B------:R-:W-:Y:S01]  /*0af0*/  IMAD.MOV.U32 R6, RZ, RZ, 0x652b82fe ;  /* 0x652b82feff067424 */ /* 0x000fe200078e00ff */
[----:B------:R-:W-:Y:S01]  /*0b00*/  UMOV UR14, 0xfefa39ef ;  /* 0xfefa39ef000e7882 */ /* 0x000fe20000000000 */
[----:B------:R-:W-:Y:S01]  /*0b10*/  IMAD.MOV.U32 R7, RZ, RZ, 0x3ff71547 ;  /* 0x3ff71547ff077424 */ /* 0x000fe200078e00ff */
[----:B------:R-:W-:Y:S01]  /*0b20*/  UMOV UR15, 0x3fe62e42 ;  /* 0x3fe62e42000f7882 */ /* 0x000fe20000000000 */
[----:B------:R-:W0:Y:S01]  /*0b30*/  MUFU.RCP64H R35, -0.32804989814758300781 ;  /* 0xbfd4fec500237908 */ /* 0x000e220000001800 */
[----:B------:R-:W-:Y:S01]  /*0b40*/  IMAD.MOV.U32 R34, RZ, RZ, 0x1 ;  /* 0x00000001ff227424 */ /* 0x000fe200078e00ff */
[----:B------:R-:W-:Y:S01]  /*0b50*/  FSETP.GEU.AND P0, PT, |R5|, 4.1917929649353027344, PT ;  /* 0x4086232b0500780b */ /* 0x000fe20003f0e200 */
[----:B------:R-:W-:Y:S01]  /*0b60*/  BSSY.RECONVERGENT B0, `(.L_x_7) ;  /* 0x000003a000007945 */ /* 0x000fe20003800200 */
[----:B------:R-:W-:-:S08]  /*0b70*/  DFMA R6, R4, R6, 6.75539944105574400000e+15 ;  /* 0x433800000406742b */ /* 0x000fd00000000006 */
[----:B------:R-:W-:-:S08]  /*0b80*/  DADD R22, R6, -6.75539944105574400000e+15 ;  /* 0xc338000006167429 */ /* 0x000fd00000000000 */
[----:B------:R-:W-:Y:S01]  /*0b90*/  DFMA R28, R22, -UR14, R4 ;  /* 0x8000000e161c7c2b */ /* 0x000fe20008000004 */
[----:B------:R-:W-:Y:S01]  /*0ba0*/  UMOV UR14, 0x3b39803f ;  /* 0x3b39803f000e7882 */ /* 0x000fe20000000000 */
[----:B------:R-:W-:-:S06]  /*0bb0*/  UMOV UR15, 0x3c7abc9e ;  /* 0x3c7abc9e000f7882 */ /* 0x000fcc0000000000 */
[----:B------:R-:W-:Y:S01]  /*0bc0*/  DFMA R22, R22, -UR14, R28 ;  /* 0x8000000e16167c2b */ /* 0x000fe2000800001c */
[----:B------:R-:W-:Y:S01]  /*0bd0*/  UMOV UR14, 0x69ce2bdf ;  /* 0x69ce2bdf000e7882 */ /* 0x000fe20000000000 */
[----:B------:R-:W-:Y:S01]  /*0be0*/  MOV R28, 0xfca213ea ;  /* 0xfca213ea001c7802 */ /* 0x000fe20000000f00 */
[----:B------:R-:W-:Y:S01]  /*0bf0*/  IMAD.MOV.U32 R29, RZ, RZ, 0x3e928af3 ;  /* 0x3e928af3ff1d7424 */ /* 0x000fe200078e00ff */
[----:B------:R-:W-:-:S05]  /*0c00*/  UMOV UR15, 0x3e5ade15 ;  /* 0x3e5ade15000f7882 */ /* 0x000fca0000000000 */
[----:B------:R-:W-:Y:S01]  /*0c10*/  DFMA R28, R22, UR14, R28 ;  /* 0x0000000e161c7c2b */ /* 0x000fe2000800001c */
        /* <DEDUP_REMOVED lines=24> */
[----:B------:R-:W-:Y:S02]  /*0da0*/  IMAD.MOV.U32 R28, RZ, RZ, 0x6d5cfaae ;  /* 0x6d5cfaaeff1c7424 */ /* 0x000fe400078e00ff */
[----:B------:R-:W-:-:S05]  /*0db0*/  IMAD.MOV.U32 R29, RZ, RZ, 0x3fd4fec5 ;  /* 0x3fd4fec5ff1d7424 */ /* 0x000fca00078e00ff */
[----:B------:R-:W-:Y:S02]  /*0dc0*/  DFMA R30, R22, R30, 1 ;  /* 0x3ff00000161e742b */ /* 0x000fe4000000001e */
[----:B0-----:R-:W-:-:S06]  /*0dd0*/  DFMA R36, R34, R28, 1 ;  /* 0x3ff000002224742b */ /* 0x001fcc000000001c */
[----:B------:R-:W-:Y:S02]  /*0de0*/  DFMA R32, R22, R30, 1 ;  /* 0x3ff000001620742b */ /* 0x000fe4000000001e */
[----:B------:R-:W-:-:S08]  /*0df0*/  DFMA R30, R36, R36, R36 ;  /* 0x00000024241e722b */ /* 0x000fd00000000024 */
[----:B------:R-:W-:Y:S01]  /*0e00*/  DFMA R30, R34, R30, R34 ;  /* 0x0000001e221e722b */ /* 0x000fe20000000022 */
[----:B------:R-:W-:Y:S02]  /*0e10*/  IMAD R23, R6, 0x100000, R33 ;  /* 0x0010000006177824 */ /* 0x000fe400078e0221 */
[----:B------:R-:W-:Y:S01]  /*0e20*/  IMAD.MOV.U32 R22, RZ, RZ, R32 ;  /* 0x000000ffff167224 */ /* 0x000fe200078e0020 */
[----:B------:R-:W-:Y:S07]  /*0e30*/  @!P0 BRA `(.L_x_8) ;  /* 0x0000000000308947 */ /* 0x000fee0003800000 */
[----:B------:R-:W-:Y:S01]  /*0e40*/  FSETP.GEU.AND P1, PT, |R5|, 4.2275390625, PT ;  /* 0x408748000500780b */ /* 0x000fe20003f2e200 */
[C---:B------:R-:W-:Y:S02]  /*0e50*/  DSETP.GEU.AND P0, PT, R4.reuse, RZ, PT ;  /* 0x000000ff0400722a */ /* 0x040fe40003f0e000 */
[----:B------:R-:W-:-:S10]  /*0e60*/  DADD R4, R4, +INF ;  /* 0x7ff0000004047429 */ /* 0x000fd40000000000 */
[----:B------:R-:W-:Y:S02]  /*0e70*/  @!P1 LEA.HI R0, R6, R6, RZ, 0x1 ;  /* 0x0000000606009211 */ /* 0x000fe400078f08ff */
[----:B------:R-:W-:Y:S01]  /*0e80*/  FSEL R22, R4, RZ, P0 ;  /* 0x000000ff04167208 */ /* 0x000fe20000000000 */
[----:B------:R-:W-:Y:S01]  /*0e90*/  @!P1 IMAD.MOV.U32 R4, RZ, RZ, RZ ;  /* 0x000000ffff049224 */ /* 0x000fe200078e00ff */
[----:B------:R-:W-:Y:S02]  /*0ea0*/  @!P1 SHF.R.S32.HI R7, RZ, 0x1, R0 ;  /* 0x00000001ff079819 */ /* 0x000fe40000011400 */
[----:B------:R-:W-:Y:S02]  /*0eb0*/  FSEL R23, R5, RZ, P0 ;  /* 0x000000ff05177208 */ /* 0x000fe40000000000 */
[----:B------:R-:W-:Y:S01]  /*0ec0*/  @!P1 IADD3 R6, PT, PT, R6, -R7, RZ ;  /* 0x8000000706069210 */ /* 0x000fe20007ffe0ff */
[----:B------:R-:W-:-:S03]  /*0ed0*/  @!P1 IMAD R33, R7, 0x100000, R33 ;  /* 0x0010000007219824 */ /* 0x000fc600078e0221 */
[----:B------:R-:W-:-:S06]  /*0ee0*/  @!P1 LEA R5, R6, 0x3ff00000, 0x14 ;  /* 0x3ff0000006059811 */ /* 0x000fcc00078ea0ff */
[----:B------:R-:W-:-:S11]  /*0ef0*/  @!P1 DMUL R22, R32, R4 ;  /* 0x0000000420169228 */ /* 0x000fd60000000000 */
.L_x_8:
[----:B------:R-:W-:Y:S05]  /*0f00*/  BSYNC.RECONVERGENT B0 ;  /* 0x0000000000007941 */ /* 0x000fea0003800200 */
.L_x_7:
[----:B-----5:R-:W-:Y:S01]  /*0f10*/  DADD R6, -R16, R14 ;  /* 0x0000000010067229 */ /* 0x020fe2000000010e */
[----:B------:R-:W-:Y:S01]  /*0f20*/  BSSY.RECONVERGENT B0, `(.L_x_9) ;  /* 0x000001c000007945 */ /* 0x000fe20003800200 */
[----:B------:R-:W-:Y:S02]  /*0f30*/  DFMA R4, R30, R28, 1 ;  /* 0x3ff000001e04742b */ /* 0x000fe4000000001c */
[----:B------:R-:W-:Y:S02]  /*0f40*/  DSETP.GT.AND P0, PT, R16, R24, PT ;  /* 0x000000181000722a */ /* 0x000fe40003f04000 */
[----:B------:R-:W-:Y:S02]  /*0f50*/  DMUL R22, R22, UR4 ;  /* 0x0000000416167c28 */ /* 0x000fe40008000000 */
[----:B------:R-:W-:Y:S02]  /*0f60*/  DMUL R6, R6, R6 ;  /* 0x0000000606067228 */ /* 0x000fe40000000000 */
[----:B------:R-:W-:-:S08]  /*0f70*/  DFMA R4, R30, R4, R30 ;  /* 0x000000041e04722b */ /* 0x000fd0000000001e */
[----:B------:R-:W-:Y:S01]  /*0f80*/  DMUL R30, R6, R4 ;  /* 0x00000004061e7228 */ /* 0x000fe20000000000 */
[----:B------:R-:W-:-:S07]  /*0f90*/  FSETP.GEU.AND P1, PT, |R7|, 6.5827683646048100446e-37, PT ;  /* 0x036000000700780b */ /* 0x000fce0003f2e200 */
[----:B------:R-:W-:-:S08]  /*0fa0*/  DFMA R28, R30, R28, R6 ;  /* 0x0000001c1e1c722b */ /* 0x000fd00000000006 */
[----:B------:R-:W-:Y:S01]  /*0fb0*/  DFMA R4, R4, R28, R30 ;  /* 0x0000001c0404722b */ /* 0x000fe2000000001e */
[----:B------:R-:W-:Y:S01]  /*0fc0*/  FSEL R29, RZ, 1.875, !P0 ;  /* 0x3ff00000ff1d7808 */ /* 0x000fe20004000000 */
[----:B------:R-:W-:Y:S01]  /*0fd0*/  DSETP.GT.AND P0, PT, R14, R16, PT ;  /* 0x000000100e00722a */ /* 0x000fe20003f04000 */
[----:B------:R-:W-:Y:S02]  /*0fe0*/  IMAD.MOV.U32 R28, RZ, RZ, RZ ;  /* 0x000000ffff1c7224 */ /* 0x000fe400078e00ff */
[----:B------:R-:W-:-:S03]  /*0ff0*/  IMAD.MOV.U32 R14, RZ, RZ, RZ ;  /* 0x000000ffff0e7224 */ /* 0x000fc600078e00ff */
[----:B------:R-:W-:Y:S02]  /*1000*/  FSEL R15, RZ, 1.875, !P0 ;  /* 0x3ff00000ff0f7808 */ /* 0x000fe40004000000 */
[----:B------:R-:W-:Y:S01]  /*1010*/  FFMA R0, RZ, -1.6640249490737915039, R5 ;  /* 0xbfd4fec5ff007823 */ /* 0x000fe20000000005 */
[----:B------:R-:W-:-:S04]  /*1020*/  DMUL R22, R22, R28 ;  /* 0x0000001c16167228 */ /* 0x000fc80000000000 */
[----:B------:R-:W-:-:S04]  /*1030*/  FSETP.GT.AND P0, PT, |R0|, 1.469367938527859385e-39, PT ;  /* 0x001000000000780b */ /* 0x000fc80003f04200 */
[----:B------:R-:W-:-:S09]  /*1040*/  DFMA R26, R26, R14, R22 ;  /* 0x0000000e1a1a722b */ /* 0x000fd20000000016 */
[----:B------:R-:W-:Y:S05]  /*1050*/  @P0 BRA P1, `(.L_x_10) ;  /* 0x0000000000200947 */ /* 0x000fea0000800000 */
[----:B------:R-:W-:Y:S01]  /*1060*/  IMAD.MOV.U32 R28, RZ, RZ, R6 ;  /* 0x000000ffff1c7224 */ /* 0x000fe200078e0006 */
[----:B------:R-:W-:Y:S01]  /*1070*/  MOV R32, 0x6d5cfaae ;  /* 0x6d5cfaae00207802 */ /* 0x000fe20000000f00 */
[----:B------:R-:W-:Y:S01]  /*1080*/  IMAD.MOV.U32 R29, RZ, RZ, R7 ;  /* 0x000000ffff1d7224 */ /* 0x000fe200078e0007 */
[----:B------:R-:W-:Y:S01]  /*1090*/  MOV R0, 0x10c0 ;  /* 0x000010c000007802 */ /* 0x000fe20000000f00 */
[----:B------:R-:W-:-:S07]  /*10a0*/  IMAD.MOV.U32 R33, RZ, RZ, -0x402b013b ;  /* 0xbfd4fec5ff217424 */ /* 0x000fce00078e00ff */
[----:B------:R-:W-:Y:S05]  /*10b0*/  CALL.REL.NOINC `($__internal_1_$__cuda_sm20_div_rn_f64_full) ;  /* 0x0000000c00887944 */ /* 0x000fea0003c00000 */
[----:B------:R-:W-:Y:S02]  /*10c0*/  IMAD.MOV.U32 R4, RZ, RZ, R6 ;  /* 0x000000ffff047224 */ /* 0x000fe400078e0006 */
[----:B------:R-:W-:-:S07]  /*10d0*/  IMAD.MOV.U32 R5, RZ, RZ, R7 ;  /* 0x000000ffff057224 */ /* 0x000fce00078e0007 */
.L_x_10:
[----:B------:R-:W-:Y:S05]  /*10e0*/  BSYNC.RECONVERGENT B0 ;  /* 0x0000000000007941 */ /* 0x000fea0003800200 */
.L_x_9:
[----:B------:R-:W-:Y:S01]  /*10f0*/  IMAD.MOV.U32 R14, RZ, RZ, 0x652b82fe ;  /* 0x652b82feff0e7424 */ /* 0x000fe200078e00ff */
[----:B------:R-:W-:Y:S01]  /*1100*/  UMOV UR4, 0xfefa39ef ;  /* 0xfefa39ef00047882 */ /* 0x000fe20000000000 */
[----:B------:R-:W-:Y:S01]  /*1110*/  IMAD.MOV.U32 R15, RZ, RZ, 0x3ff71547 ;  /* 0x3ff71547ff0f7424 */ /* 0x000fe200078e00ff */
[----:B------:R-:W-:Y:S01]  /*1120*/  UMOV UR5, 0x3fe62e42 ;  /* 0x3fe62e4200057882 */ /* 0x000fe20000000000 */
[----:B------:R-:W-:Y:S01]  /*1130*/  MOV R28, 0xfca213ea ;  /* 0xfca213ea001c7802 */ /* 0x000fe20000000f00 */
[----:B------:R-:W-:Y:S01]  /*1140*/  IMAD.MOV.U32 R29, RZ, RZ, 0x3e928af3 ;  /* 0x3e928af3ff1d7424 */ /* 0x000fe200078e00ff */
[----:B------:R-:W0:Y:S01]  /*1150*/  MUFU.RCP64H R31, -0.32804989814758300781 ;  /* 0xbfd4fec5001f7908 */ /* 0x000e220000001800 */
[----:B------:R-:W-:Y:S01]  /*1160*/  IMAD.MOV.U32 R30, RZ, RZ, 0x1 ;  /* 0x00000001ff1e7424 */ /* 0x000fe200078e00ff */
[----:B------:R-:W-:Y:S01]  /*1170*/  DFMA R14, R4, R14, 6.75539944105574400000e+15 ;  /* 0x43380000040e742b */ /* 0x000fe2000000000e */
[----:B------:R-:W-:Y:S01]  /*1180*/  FSETP.GEU.AND P2, PT, |R5|, 4.1917929649353027344, PT ;  /* 0x4086232b0500780b */ /* 0x000fe20003f4e200 */
[----:B------:R-:W-:Y:S01]  /*1190*/  DADD R16, R16, -R24 ;  /* 0x0000000010107229 */ /* 0x000fe20000000818 */
[----:B------:R-:W-:Y:S01]  /*11a0*/  BSSY.RECONVERGENT B0, `(.L_x_11) ;  /* 0x0000042000007945 */ /* 0x000fe20003800200 */
[----:B------:R-:W-:-:S04]  /*11b0*/  DSETP.GE.AND P1, PT, R20, RZ, PT ;  /* 0x000000ff1400722a */ /* 0x000fc80003f26000 */
[----:B------:R-:W-:Y:S02]  /*11c0*/  DADD R22, R14, -6.75539944105574400000e+15 ;  /* 0xc33800000e167429 */ /* 0x000fe40000000000 */
[----:B------:R-:W-:-:S06]  /*11d0*/  DMUL R16, R16, R16 ;  /* 0x0000001010107228 */ /* 0x000fcc0000000000 */
[----:B------:R-:W-:Y:S01]  /*11e0*/  DFMA R6, R22, -UR4, R4 ;  /* 0x8000000416067c2b */ /* 0x000fe20008000004 */
[----:B------:R-:W-:Y:S01]  /*11f0*/  UMOV UR4, 0x3b39803f ;  /* 0x3b39803f00047882 */ /* 0x000fe20000000000 */
[----:B------:R-:W-:-:S06]  /*1200*/  UMOV UR5, 0x3c7abc9e ;  /* 0x3c7abc9e00057882 */ /* 0x000fcc0000000000 */
[----:B------:R-:W-:Y:S01]  /*1210*/  DFMA R22, R22, -UR4, R6 ;  /* 0x8000000416167c2b */ /* 0x000fe20008000006 */
[----:B------:R-:W-:Y:S01]  /*1220*/  UMOV UR4, 0x69ce2bdf ;  /* 0x69ce2bdf00047882 */ /* 0x000fe20000000000 */
[----:B------:R-:W-:Y:S01]  /*1230*/  UMOV UR5, 0x3e5ade15 ;  /* 0x3e5ade1500057882 */ /* 0x000fe20000000000 */
[----:B------:R-:W-:Y:S02]  /*1240*/  IMAD.MOV.U32 R6, RZ, RZ, 0x6d5cfaae ;  /* 0x6d5cfaaeff067424 */ /* 0x000fe400078e00ff */
[----:B------:R-:W-:-:S03]  /*1250*/  IMAD.MOV.U32 R7, RZ, RZ, 0x3fd4fec5 ;  /* 0x3fd4fec5ff077424 */ /* 0x000fc600078e00ff */
[----:B------:R-:W-:Y:S01]  /*1260*/  DFMA R28, R22, UR4, R28 ;  /* 0x00000004161c7c2b */ /* 0x000fe2000800001c */
[----:B------:R-:W-:Y:S01]  /*1270*/  UMOV UR4, 0x62401315 ;  /* 0x6240131500047882 */ /* 0x000fe20000000000 */
[----:B------:R-:W-:Y:S01]  /*1280*/  UMOV UR5, 0x3ec71dee ;  /* 0x3ec71dee00057882 */ /* 0x000fe20000000000 */
[----:B0-----:R-:W-:-:S05]  /*1290*/  DFMA R32, R30, R6, 1 ;  /* 0x3ff000001e20742b */ /* 0x001fca0000000006 */
[----:B------:R-:W-:Y:S01]  /*12a0*/  DFMA R28, R22, R28, UR4 ;  /* 0x00000004161c7e2b */ /* 0x000fe2000800001c */
[----:B------:R-:W-:Y:S01]  /*12b0*/  UMOV UR4, 0x7c89eb71 ;  /* 0x7c89eb7100047882 */ /* 0x000fe20000000000 */
[----:B------:R-:W-:Y:S01]  /*12c0*/  UMOV UR5, 0x3efa0199 ;  /* 0x3efa019900057882 */ /* 0x000fe20000000000 */
[----:B------:R-:W-:-:S05]  /*12d0*/  DFMA R32, R32, R32, R32 ;  /* 0x000000202020722b */ /* 0x000fca0000000020 */
[----:B------:R-:W-:Y:S01]  /*12e0*/  DFMA R28, R22, R28, UR4 ;  /* 0x00000004161c7e2b */ /* 0x000fe2000800001c */
[----:B------:R-:W-:Y:S01]  /*12f0*/  UMOV UR4, 0x14761f65 ;  /* 0x14761f6500047882 */ /* 0x000fe20000000000 */
[----:B------:R-:W-:Y:S01]  /*1300*/  UMOV UR5, 0x3f2a01a0 ;  /* 0x3f2a01a000057882 */ /* 0x000fe20000000000 */
[----:B------:R-:W-:-:S05]  /*1310*/  DFMA R32, R30, R32, R30 ;  /* 0x000000201e20722b */ /* 0x000fca000000001e */
[----:B------:R-:W-:Y:S01]  /*1320*/  DFMA R28, R22, R28, UR4 ;  /* 0x00000004161c7e2b */ /* 0x000fe2000800001c */
[----:B------:R-:W-:Y:S01]  /*1330*/  UMOV UR4, 0x1852b7af ;  /* 0x1852b7af00047882 */ /* 0x000fe20000000000 */
[----:B------:R-:W-:Y:S01]  /*1340*/  UMOV UR5, 0x3f56c16c ;  /* 0x3f56c16c00057882 */ /* 0x000fe20000000000 */
[----:B------:R-:W-:-:S05]  /*1350*/  DFMA R24, R32, R6, 1 ;  /* 0x3ff000002018742b */ /* 0x000fca0000000006 */
[----:B------:R-:W-:Y:S01]  /*1360*/  DFMA R28, R22, R28, UR4 ;  /* 0x00000004161c7e2b */ /* 0x000fe2000800001c */
[----:B------:R-:W-:Y:S01]  /*1370*/  UMOV UR4, 0x11122322 ;  /* 0x1112232200047882 */ /* 0x000fe20000000000 */
[----:B------:R-:W-:Y:S01]  /*1380*/  UMOV UR5, 0x3f811111 ;  /* 0x3f81111100057882 */ /* 0x000fe20000000000 */
[----:B------:R-:W-:-:S05]  /*1390*/  DFMA R32, R32, R24, R32 ;  /* 0x000000182020722b */ /* 0x000fca0000000020 */
[----:B------:R-:W-:Y:S01]  /*13a0*/  DFMA R28, R22, R28, UR4 ;  /* 0x00000004161c7e2b */ /* 0x000fe2000800001c */
[----:B------:R-:W-:Y:S01]  /*13b0*/  UMOV UR4, 0x555502a1 ;  /* 0x555502a100047882 */ /* 0x000fe20000000000 */
[----:B------:R-:W-:Y:S01]  /*13c0*/  UMOV UR5, 0x3fa55555 ;  /* 0x3fa5555500057882 */ /* 0x000fe20000000000 */
[----:B------:R-:W-:-:S05]  /*13d0*/  DMUL R24, R32, R16 ;  /* 0x0000001020187228 */ /* 0x000fca0000000000 */
        /* <DEDUP_REMOVED lines=8> */
[----:B------:R-:W-:-:S05]  /*1460*/  DFMA R28, R22, R28, UR4 ;  /* 0x00000004161c7e2b */ /* 0x000fca000800001c */
[----:B------:R-:W-:-:S03]  /*1470*/  FFMA R0, RZ, -1.6640249490737915039, R7 ;  /* 0xbfd4fec5ff007823 */ /* 0x000fc60000000007 */
[----:B------:R-:W-:Y:S02]  /*1480*/  DFMA R28, R22, R28, 1 ;  /* 0x3ff00000161c742b */ /* 0x000fe4000000001c */
[----:B------:R-:W-:-:S06]  /*1490*/  FSETP.GT.AND P0, PT, |R0|, 1.469367938527859385e-39, PT ;  /* 0x001000000000780b */ /* 0x000fcc0003f04200 */
[----:B------:R-:W-:Y:S01]  /*14a0*/  DFMA R28, R22, R28, 1 ;  /* 0x3ff00000161c742b */ /* 0x000fe2000000001c */
[----:B------:R-:W-:-:S09]  /*14b0*/  FSEL R22, RZ, 1.875, !P1 ;  /* 0x3ff00000ff167808 */ /* 0x000fd20004800000 */
[----:B------:R-:W-:Y:S01]  /*14c0*/  IMAD R21, R14, 0x100000, R29 ;  /* 0x001000000e157824 */ /* 0x000fe200078e021d */
[----:B------:R-:W-:Y:S01]  /*14d0*/  MOV R20, R28 ;  /* 0x0000001c00147202 */ /* 0x000fe20000000f00 */
[----:B------:R-:W-:Y:S06]  /*14e0*/  @!P2 BRA `(.L_x_12) ;  /* 0x000000000034a947 */ /* 0x000fec0003800000 */
[----:B------:R-:W-:Y:S01]  /*14f0*/  FSETP.GEU.AND P2, PT, |R5|, 4.2275390625, PT ;  /* 0x408748000500780b */ /* 0x000fe20003f4e200 */
[C---:B------:R-:W-:Y:S02]  /*1500*/  DADD R20, R4.reuse, +INF ;  /* 0x7ff0000004147429 */ /* 0x040fe40000000000 */
[----:B------:R-:W-:-:S08]  /*1510*/  DSETP.GEU.AND P1, PT, R4, RZ, PT ;  /* 0x000000ff0400722a */ /* 0x000fd00003f2e000 */
[----:B------:R-:W-:Y:S02]  /*1520*/  FSEL R20, R20, RZ, P1 ;  /* 0x000000ff14147208 */ /* 0x000fe40000800000 */
[----:B------:R-:W-:Y:S01]  /*1530*/  @!P2 LEA.HI R0, R14, R14, RZ, 0x1 ;  /* 0x0000000e0e00a211 */ /* 0x000fe200078f08ff */
[----:B------:R-:W-:Y:S01]  /*1540*/  @!P2 IMAD.MOV.U32 R4, RZ, RZ, R28 ;  /* 0x000000ffff04a224 */ /* 0x000fe200078e001c */
[----:B------:R-:W-:Y:S02]  /*1550*/  FSEL R21, R21, RZ, P1 ;  /* 0x000000ff15157208 */ /* 0x000fe40000800000 */
[----:B------:R-:W-:-:S05]  /*1560*/  @!P2 SHF.R.S32.HI R5, RZ, 0x1, R0 ;  /* 0x00000001ff05a819 */ /* 0x000fca0000011400 */
[----:B------:R-:W-:Y:S02]  /*1570*/  @!P2 IMAD.IADD R14, R14, 0x1, -R5 ;  /* 0x000000010e0ea824 */ /* 0x000fe400078e0a05 */
[----:B------:R-:W-:-:S03]  /*1580*/  @!P2 IMAD R5, R5, 0x100000, R29 ;  /* 0x001000000505a824 */ /* 0x000fc600078e021d */
[----:B------:R-:W-:Y:S01]  /*1590*/  @!P2 LEA R15, R14, 0x3ff00000, 0x14 ;  /* 0x3ff000000e0fa811 */ /* 0x000fe200078ea0ff */
[----:B------:R-:W-:-:S06]  /*15a0*/  @!P2 IMAD.MOV.U32 R14, RZ, RZ, RZ ;  /* 0x000000ffff0ea224 */ /* 0x000fcc00078e00ff */
[----:B------:R-:W-:-:S11]  /*15b0*/  @!P2 DMUL R20, R4, R14 ;  /* 0x0000000e0414a228 */ /* 0x000fd60000000000 */
.L_x_12:
[----:B------:R-:W-:Y:S05]  /*15c0*/  BSYNC.RECONVERGENT B0 ;  /* 0x0000000000007941 */ /* 0x000fea0003800200 */
.L_x_11:
[----:B------:R-:W-:Y:S01]  /*15d0*/  FSETP.GEU.AND P1, PT, |R17|, 6.5827683646048100446e-37, PT ;  /* 0x036000001100780b */ /* 0x000fe20003f2e200 */
[----:B------:R-:W-:Y:S01]  /*15e0*/  IMAD.MOV.U32 R14, RZ, RZ, RZ ;  /* 0x000000ffff0e7224 */ /* 0x000fe200078e00ff */
[----:B------:R-:W-:Y:S01]  /*15f0*/  MOV R15, R22 ;  /* 0x00000016000f7202 */ /* 0x000fe20000000f00 */
[----:B------:R-:W-:Y:S05]  /*1600*/  BSSY.RECONVERGENT B0, `(.L_x_13) ;  /* 0x0000009000007945 */ /* 0x000fea0003800200 */
[----:B------:R-:W-:-:S05]  /*1610*/  DMUL R14, R20, R14 ;  /* 0x0000000e140e7228 */ /* 0x000fca0000000000 */
[----:B------:R-:W-:Y:S06]  /*1620*/  @P0 BRA P1, `(.L_x_14) ;  /* 0x0000000000180947 */ /* 0x000fec0000800000 */
[----:B------:R-:W-:Y:S01]  /*1630*/  IMAD.MOV.U32 R28, RZ, RZ, R16 ;  /* 0x000000ffff1c7224 */ /* 0x000fe200078e0010 */
[----:B------:R-:W-:Y:S01]  /*1640*/  MOV R0, 0x1690 ;  /* 0x0000169000007802 */ /* 0x000fe20000000f00 */
[----:B------:R-:W-:Y:S02]  /*1650*/  IMAD.MOV.U32 R29, RZ, RZ, R17 ;  /* 0x000000ffff1d7224 */ /* 0x000fe400078e0011 */
[----:B------:R-:W-:Y:S02]  /*1660*/  IMAD.MOV.U32 R32, RZ, RZ, 0x6d5cfaae ;  /* 0x6d5cfaaeff207424 */ /* 0x000fe400078e00ff */
[----:B------:R-:W-:-:S07]  /*1670*/  IMAD.MOV.U32 R33, RZ, RZ, -0x402b013b ;  /* 0xbfd4fec5ff217424 */ /* 0x000fce00078e00ff */
[----:B------:R-:W-:Y:S05]  /*1680*/  CALL.REL.NOINC `($__internal_1_$__cuda_sm20_div_rn_f64_full) ;  /* 0x0000000800147944 */ /* 0x000fea0003c00000 */
.L_x_14:
[----:B------:R-:W-:Y:S05]  /*1690*/  BSYNC.RECONVERGENT B0 ;  /* 0x0000000000007941 */ /* 0x000fea0003800200 */
.L_x_13:
[----:B------:R-:W-:Y:S01]  /*16a0*/  IMAD.MOV.U32 R4, RZ, RZ, 0x652b82fe ;  /* 0x652b82feff047424 */ /* 0x000fe200078e00ff */
[----:B------:R-:W-:Y:S01]  /*16b0*/  MOV R5, 0x3ff71547 ;  /* 0x3ff7154700057802 */ /* 0x000fe20000000f00 */
[----:B------:R-:W-:Y:S01]  /*16c0*/  UMOV UR4, 0xfefa39ef ;  /* 0xfefa39ef00047882 */ /* 0x000fe20000000000 */
[----:B------:R-:W-:Y:S01]  /*16d0*/  UMOV UR5, 0x3fe62e42 ;  /* 0x3fe62e4200057882 */ /* 0x000fe20000000000 */
[----:B------:R-:W-:Y:S01]  /*16e0*/  FSETP.GEU.AND P0, PT, |R7|, 4.1917929649353027344, PT ;  /* 0x4086232b0700780b */ /* 0x000fe20003f0e200 */
[----:B------:R-:W-:Y:S02]  /*16f0*/  BSSY.RECONVERGENT B0, `(.L_x_15) ;  /* 0x0000036000007945 */ /* 0x000fe40003800200 */
[----:B------:R-:W-:-:S08]  /*1700*/  DFMA R4, R6, R4, 6.75539944105574400000e+15 ;  /* 0x433800000604742b */ /* 0x000fd00000000004 */
[----:B------:R-:W-:-:S08]  /*1710*/  DADD R16, R4, -6.75539944105574400000e+15 ;  /* 0xc338000004107429 */ /* 0x000fd00000000000 */
[----:B------:R-:W-:Y:S01]  /*1720*/  DFMA R20, R16, -UR4, R6 ;  /* 0x8000000410147c2b */ /* 0x000fe20008000006 */
[----:B------:R-:W-:Y:S01]  /*1730*/  UMOV UR4, 0x3b39803f ;  /* 0x3b39803f00047882 */ /* 0x000fe20000000000 */
[----:B------:R-:W-:-:S06]  /*1740*/  UMOV UR5, 0x3c7abc9e ;  /* 0x3c7abc9e00057882 */ /* 0x000fcc0000000000 */
[----:B------:R-:W-:Y:S01]  /*1750*/  DFMA R20, R16, -UR4, R20 ;  /* 0x8000000410147c2b */ /* 0x000fe20008000014 */
[----:B------:R-:W-:Y:S01]  /*1760*/  UMOV UR4, 0x69ce2bdf ;  /* 0x69ce2bdf00047882 */ /* 0x000fe20000000000 */
[----:B------:R-:W-:Y:S01]  /*1770*/  IMAD.MOV.U32 R16, RZ, RZ, -0x35dec16 ;  /* 0xfca213eaff107424 */ /* 0x000fe200078e00ff */
[----:B------:R-:W-:Y:S01]  /*1780*/  UMOV UR5, 0x3e5ade15 ;  /* 0x3e5ade1500057882 */ /* 0x000fe20000000000 */
[----:B------:R-:W-:-:S06]  /*1790*/  IMAD.MOV.U32 R17, RZ, RZ, 0x3e928af3 ;  /* 0x3e928af3ff117424 */ /* 0x000fcc00078e00ff */
        /* <DEDUP_REMOVED lines=24> */
[----:B------:R-:W-:-:S08]  /*1920*/  DFMA R16, R20, R16, UR4 ;  /* 0x0000000414107e2b */ /* 0x000fd00008000010 */
[----:B------:R-:W-:-:S08]  /*1930*/  DFMA R16, R20, R16, 1 ;  /* 0x3ff000001410742b */ /* 0x000fd00000000010 */
[----:B------:R-:W-:-:S10]  /*1940*/  DFMA R20, R20, R16, 1 ;  /* 0x3ff000001414742b */ /* 0x000fd40000000010 */
[----:B------:R-:W-:Y:S02]  /*1950*/  IMAD R17, R4, 0x100000, R21 ;  /* 0x0010000004117824 */ /* 0x000fe400078e0215 */
[----:B------:R-:W-:Y:S01]  /*1960*/  IMAD.MOV.U32 R16, RZ, RZ, R20 ;  /* 0x000000ffff107224 */ /* 0x000fe200078e0014 */
[----:B------:R-:W-:Y:S06]  /*1970*/  @!P0 BRA `(.L_x_16) ;  /* 0x0000000000348947 */ /* 0x000fec0003800000 */
[----:B------:R-:W-:Y:S01]  /*1980*/  FSETP.GEU.AND P1, PT, |R7|, 4.2275390625, PT ;  /* 0x408748000700780b */ /* 0x000fe20003f2e200 */
[C---:B------:R-:W-:Y:S02]  /*1990*/  DADD R16, R6.reuse, +INF ;  /* 0x7ff0000006107429 */ /* 0x040fe40000000000 */
[----:B------:R-:W-:-:S08]  /*19a0*/  DSETP.GEU.AND P0, PT, R6, RZ, PT ;  /* 0x000000ff0600722a */ /* 0x000fd00003f0e000 */
[----:B------:R-:W-:Y:S02]  /*19b0*/  FSEL R16, R16, RZ, P0 ;  /* 0x000000ff10107208 */ /* 0x000fe40000000000 */
[----:B------:R-:W-:Y:S01]  /*19c0*/  @!P1 LEA.HI R0, R4, R4, RZ, 0x1 ;  /* 0x0000000404009211 */ /* 0x000fe200078f08ff */
[----:B------:R-:W-:Y:S01]  /*19d0*/  @!P1 IMAD.MOV.U32 R6, RZ, RZ, RZ ;  /* 0x000000ffff069224 */ /* 0x000fe200078e00ff */
[----:B------:R-:W-:Y:S02]  /*19e0*/  FSEL R17, R17, RZ, P0 ;  /* 0x000000ff11117208 */ /* 0x000fe40000000000 */
[----:B------:R-:W-:-:S05]  /*19f0*/  @!P1 SHF.R.S32.HI R5, RZ, 0x1, R0 ;  /* 0x00000001ff059819 */ /* 0x000fca0000011400 */
[----:B------:R-:W-:Y:S01]  /*1a00*/  @!P1 IMAD.IADD R4, R4, 0x1, -R5 ;  /* 0x0000000104049824 */ /* 0x000fe200078e0a05 */
[----:B------:R-:W-:-:S04]  /*1a10*/  @!P1 LEA R5, R5, R21, 0x14 ;  /* 0x0000001505059211 */ /* 0x000fc800078ea0ff */
[----:B------:R-:W-:Y:S01]  /*1a20*/  @!P1 LEA R7, R4, 0x3ff00000, 0x14 ;  /* 0x3ff0000004079811 */ /* 0x000fe200078ea0ff */
[----:B------:R-:W-:-:S06]  /*1a30*/  @!P1 IMAD.MOV.U32 R4, RZ, RZ, R20 ;  /* 0x000000ffff049224 */ /* 0x000fcc00078e0014 */
[----:B------:R-:W-:-:S11]  /*1a40*/  @!P1 DMUL R16, R4, R6 ;  /* 0x0000000604109228 */ /* 0x000fd60000000000 */
.L_x_16:
[----:B------:R-:W-:Y:S05]  /*1a50*/  BSYNC.RECONVERGENT B0 ;  /* 0x0000000000007941 */ /* 0x000fea0003800200 */
.L_x_15:
[----:B------:R-:W0:Y:S01]  /*1a60*/  LDC.64 R4, c[0x0][0x3c8] ;  /* 0x0000f200ff047b82 */ /* 0x000e220000000a00 */
[----:B------:R-:W-:Y:S01]  /*1a70*/  DFMA R18, -R10, UR10, R18 ;  /* 0x0000000a0a127c2b */ /* 0x000fe20008000112 */
[----:B------:R-:W-:Y:S01]  /*1a80*/  IMAD.MOV.U32 R6, RZ, RZ, RZ ;  /* 0x000000ffff067224 */ /* 0x000fe200078e00ff */
[----:B------:R-:W-:Y:S01]  /*1a90*/  DSETP.GEU.AND P0, PT, R12, RZ, PT ;  /* 0x000000ff0c00722a */ /* 0x000fe20003f0e000 */
[----:B------:R-:W-:Y:S01]  /*1aa0*/  UISETP.GT.U32.AND UP0, UPT, UR12, 0x1, UPT ;  /* 0x000000010c00788c */ /* 0x000fe2000bf04070 */
[----:B------:R-:W-:Y:S01]  /*1ab0*/  VIADD R2, R2, -UR7 ;  /* 0x8000000702027c36 */ /* 0x000fe20008000000 */
[----:B------:R-:W-:-:S03]  /*1ac0*/  UIADD3 UR12, UPT, UPT, UR12, -0x1, URZ ;  /* 0xffffffff0c0c7890 */ /* 0x000fc6000fffe0ff */
[----:B------:R-:W-:Y:S01]  /*1ad0*/  DADD R18, R18, R8 ;  /* 0x0000000012127229 */ /* 0x000fe20000000008 */
[----:B------:R-:W-:-:S06]  /*1ae0*/  FSEL R7, RZ, 1.875, P0 ;  /* 0x3ff00000ff077808 */ /* 0x000fcc0000000000 */
[----:B------:R-:W-:Y:S02]  /*1af0*/  DFMA R14, R16, R6, R14 ;  /* 0x00000006100e722b */ /* 0x000fe4000000000e */
[----:B------:R-:W-:Y:S01]  /*1b00*/  DFMA R10, R26, R18, R10 ;  /* 0x000000121a0a722b */ /* 0x000fe2000000000a */
[----:B0-----:R-:W-:-:S05]  /*1b10*/  IMAD.WIDE R4, R3, 0x8, R4 ;  /* 0x0000000803047825 */ /* 0x001fca00078e0204 */
[----:B------:R-:W-:Y:S01]  /*1b20*/  DFMA R8, -R14, R18, R8 ;  /* 0x000000120e08722b */ /* 0x000fe20000000108 */
[----:B------:R-:W-:Y:S01]  /*1b30*/  VIADD R3, R3, -UR7 ;  /* 0x8000000703037c36 */ /* 0x000fe20008000000 */
[----:B------:R1:W-:Y:S01]  /*1b40*/  STG.E.64 desc[UR8][R4.64], R10 ;  /* 0x0000000a04007986 */ /* 0x0003e2000c101b08 */
[----:B------:R-:W-:Y:S08]  /*1b50*/  BRA.U UP0, `(.L_x_17) ;  /* 0xffffffe5008c7547 */ /* 0x000ff0000b83ffff */
[----:B------:R-:W-:Y:S05]  /*1b60*/  EXIT ;  /* 0x000000000000794d */ /* 0x000fea0003800000 */
        .weak           $__internal_0_$__cuda_sm20_dblrcp_rn_slowpath_v3
        .type           $__internal_0_$__cuda_sm20_dblrcp_rn_slowpath_v3,@function
        .size           $__internal_0_$__cuda_sm20_dblrcp_rn_slowpath_v3,($__internal_1_$__cuda_sm20_div_rn_f64_full - $__internal_0_$__cuda_sm20_dblrcp_rn_slowpath_v3)
$__internal_0_$__cuda_sm20_dblrcp_rn_slowpath_v3:
[----:B------:R-:W-:Y:S01]  /*1b70*/  MOV R4, UR10 ;  /* 0x0000000a00047c02 */ /* 0x000fe20008000f00 */
[----:B------:R-:W-:-:S06]  /*1b80*/  IMAD.U32 R5, RZ, RZ, UR11 ;  /* 0x0000000bff057e24 */ /* 0x000fcc000f8e00ff */
[----:B------:R-:W-:-:S14]  /*1b90*/  DSETP.GTU.AND P0, PT, |R4|, +INF , PT ;  /* 0x7ff000000400742a */ /* 0x000fdc0003f0c200 */
[----:B------:R-:W-:Y:S05]  /*1ba0*/  @P0 BRA `(.L_x_18) ;  /* 0x0000000000a80947 */ /* 0x000fea0003800000 */
[----:B------:R-:W-:-:S04]  /*1bb0*/  ULOP3.LUT UR13, UR11, 0x7fffffff, URZ, 0xc0, !UPT ;  /* 0x7fffffff0b0d7892 */ /* 0x000fc8000f8ec0ff */
[----:B------:R-:W-:-:S04]  /*1bc0*/  UIADD3 UR4, UPT, UPT, UR13, -0x1, URZ ;  /* 0xffffffff0d047890 */ /* 0x000fc8000fffe0ff */
[----:B------:R-:W-:-:S11]  /*1bd0*/  UISETP.GE.U32.AND UP0, UPT, UR4, 0x7fefffff, UPT ;  /* 0x7fefffff0400788c */ /* 0x000fd6000bf06070 */
[----:B------:R-:W-:Y:S01]  /*1be0*/  @UP0 ULOP3.LUT UR5, UR11, 0x7ff00000, URZ, 0x3c, !UPT ;  /* 0x7ff000000b050892 */ /* 0x000fe2000f8e3cff */
[----:B------:R-:W-:Y:S01]  /*1bf0*/  @UP0 UMOV UR4, URZ ;  /* 0x000000ff00040c82 */ /* 0x000fe20008000000 */
[----:B------:R-:W-:Y:S10]  /*1c00*/  BRA.U UP0, `(.L_x_19) ;  /* 0x0000000100a87547 */ /* 0x000ff4000b800000 */
[----:B------:R-:W-:-:S09]  /*1c10*/  UISETP.GE.U32.AND UP0, UPT, UR13, 0x1000001, UPT ;  /* 0x010000010d00788c */ /* 0x000fd2000bf06070 */
[----:B------:R-:W-:Y:S05]  /*1c20*/  BRA.U !UP0, `(.L_x_20) ;  /* 0x0000000108507547 */ /* 0x000fea000b800000 */
[----:B------:R-:W-:Y:S02]  /*1c30*/  UIADD3 UR4, UPT, UPT, UR11, -0x3fe00000, URZ ;  /* 0xc02000000b047890 */ /* 0x000fe4000fffe0ff */
[----:B------:R-:W-:Y:S02]  /*1c40*/  IMAD.U32 R5, RZ, RZ, UR11 ;  /* 0x0000000bff057e24 */ /* 0x000fe4000f8e00ff */
[----:B------:R-:W-:Y:S02]  /*1c50*/  IMAD.U32 R4, RZ, RZ, UR10 ;  /* 0x0000000aff047e24 */ /* 0x000fe4000f8e00ff */
[----:B------:R-:W-:Y:S02]  /*1c60*/  IMAD.U32 R6, RZ, RZ, UR6 ;  /* 0x00000006ff067e24 */ /* 0x000fe4000f8e00ff */
[----:B------:R-:W-:Y:S01]  /*1c70*/  IMAD.U32 R5, RZ, RZ, UR4 ;  /* 0x00000004ff057e24 */ /* 0x000fe2000f8e00ff */
[----:B------:R-:W0:Y:S05]  /*1c80*/  MUFU.RCP64H R7, UR4 ;  /* 0x0000000400077d08 */ /* 0x000e2a0008001800 */
[----:B0-----:R-:W-:-:S08]  /*1c90*/  DFMA R24, -R4, R6, 1 ;  /* 0x3ff000000418742b */ /* 0x001fd00000000106 */
[----:B------:R-:W-:-:S08]  /*1ca0*/  DFMA R24, R24, R24, R24 ;  /* 0x000000181818722b */ /* 0x000fd00000000018 */
[----:B------:R-:W-:Y:S01]  /*1cb0*/  DFMA R24, R6, R24, R6 ;  /* 0x000000180618722b */ /* 0x000fe20000000006 */
[----:B------:R-:W-:Y:S01]  /*1cc0*/  MOV R6, UR10 ;  /* 0x0000000a00067c02 */ /* 0x000fe20008000f00 */
[----:B------:R-:W-:-:S06]  /*1cd0*/  IMAD.U32 R7, RZ, RZ, UR11 ;  /* 0x0000000bff077e24 */ /* 0x000fcc000f8e00ff */
[----:B------:R-:W-:-:S08]  /*1ce0*/  DFMA R4, -R4, R24, 1 ;  /* 0x3ff000000404742b */ /* 0x000fd00000000118 */
[----:B------:R-:W-:-:S08]  /*1cf0*/  DFMA R4, R24, R4, R24 ;  /* 0x000000041804722b */ /* 0x000fd00000000018 */
[----:B------:R-:W-:-:S08]  /*1d00*/  DMUL R4, R4, 2.2250738585072013831e-308 ;  /* 0x0010000004047828 */ /* 0x000fd00000000000 */
[----:B------:R-:W-:-:S08]  /*1d10*/  DFMA R6, R4, -R6, 1 ;  /* 0x3ff000000406742b */ /* 0x000fd00000000806 */
[----:B------:R-:W-:-:S08]  /*1d20*/  DFMA R6, R6, R6, R6 ;  /* 0x000000060606722b */ /* 0x000fd00000000006 */
[----:B------:R-:W-:-:S10]  /*1d30*/  DFMA R6, R4, R6, R4 ;  /* 0x000000060406722b */ /* 0x000fd40000000004 */
[----:B------:R-:W-:Y:S02]  /*1d40*/  R2UR UR4, R6 ;  /* 0x00000000060472ca */ /* 0x000fe400000e0000 */
[----:B------:R-:W-:Y:S01]  /*1d50*/  R2UR UR5, R7 ;  /* 0x00000000070572ca */ /* 0x000fe200000e0000 */
[----:B------:R-:W-:-:S14]  /*1d60*/  BRA `(.L_x_19) ;  /* 0x0000000000507947 */ /* 0x000fdc0003800000 */
.L_x_20:
[----:B------:R-:W-:Y:S02]  /*1d70*/  IMAD.U32 R4, RZ, RZ, UR10 ;  /* 0x0000000aff047e24 */ /* 0x000fe4000f8e00ff */
[----:B------:R-:W-:Y:S02]  /*1d80*/  IMAD.U32 R5, RZ, RZ, UR11 ;  /* 0x0000000bff057e24 */ /* 0x000fe4000f8e00ff */
[----:B------:R-:W-:-:S04]  /*1d90*/  IMAD.U32 R6, RZ, RZ, UR6 ;  /* 0x00000006ff067e24 */ /* 0x000fc8000f8e00ff */
[----:B------:R-:W-:-:S06]  /*1da0*/  DMUL R4, R4, 8.11296384146066816958e+31 ;  /* 0x4690000004047828 */ /* 0x000fcc0000000000 */
[----:B------:R-:W0:Y:S02]  /*1db0*/  MUFU.RCP64H R7, R5 ;  /* 0x0000000500077308 */ /* 0x000e240000001800 */
[----:B0-----:R-:W-:-:S08]  /*1dc0*/  DFMA R24, -R4, R6, 1 ;  /* 0x3ff000000418742b */ /* 0x001fd00000000106 */
[----:B------:R-:W-:-:S08]  /*1dd0*/  DFMA R24, R24, R24, R24 ;  /* 0x000000181818722b */ /* 0x000fd00000000018 */
[----:B------:R-:W-:-:S08]  /*1de0*/  DFMA R24, R6, R24, R6 ;  /* 0x000000180618722b */ /* 0x000fd00000000006 */
[----:B------:R-:W-:-:S08]  /*1df0*/  DFMA R6, -R4, R24, 1 ;  /* 0x3ff000000406742b */ /* 0x000fd00000000118 */
[----:B------:R-:W-:-:S08]  /*1e00*/  DFMA R6, R24, R6, R24 ;  /* 0x000000061806722b */ /* 0x000fd00000000018 */
[----:B------:R-:W-:-:S10]  /*1e10*/  DMUL R6, R6, 8.11296384146066816958e+31 ;  /* 0x4690000006067828 */ /* 0x000fd40000000000 */
[----:B------:R-:W-:Y:S02]  /*1e20*/  R2UR UR4, R6 ;  /* 0x00000000060472ca */ /* 0x000fe400000e0000 */
[----:B------:R-:W-:Y:S01]  /*1e30*/  R2UR UR5, R7 ;  /* 0x00000000070572ca */ /* 0x000fe200000e0000 */
[----:B------:R-:W-:-:S14]  /*1e40*/  BRA `(.L_x_19) ;  /* 0x0000000000187947 */ /* 0x000fdc0003800000 */
.L_x_18:
[----:B------:R-:W-:Y:S02]  /*1e50*/  ULOP3.LUT UR4, UR11, 0x80000, URZ, 0xfc, !UPT ;  /* 0x000800000b047892 */ /* 0x000fe4000f8efcff */
[----:B------:R-:W-:Y:S01]  /*1e60*/  MOV R5, UR11 ;  /* 0x0000000b00057c02 */ /* 0x000fe20008000f00 */
[----:B------:R-:W-:-:S03]  /*1e70*/  IMAD.U32 R4, RZ, RZ, UR10 ;  /* 0x0000000aff047e24 */ /* 0x000fc6000f8e00ff */
[----:B------:R-:W-:Y:S02]  /*1e80*/  IMAD.U32 R5, RZ, RZ, UR4 ;  /* 0x00000004ff057e24 */ /* 0x000fe4000f8e00ff */
[----:B------:R-:W-:-:S03]  /*1e90*/  R2UR UR4, R4 ;  /* 0x00000000040472ca */ /* 0x000fc600000e0000 */
[----:B------:R-:W-:-:S15]  /*1ea0*/  R2UR UR5, R5 ;  /* 0x00000000050572ca */ /* 0x000fde00000e0000 */
.L_x_19:
[----:B------:R-:W-:Y:S02]  /*1eb0*/  IMAD.MOV.U32 R4, RZ, RZ, R0 ;  /* 0x000000ffff047224 */ /* 0x000fe400078e0000 */
[----:B------:R-:W-:-:S04]  /*1ec0*/  IMAD.MOV.U32 R5, RZ, RZ, 0x0 ;  /* 0x00000000ff057424 */ /* 0x000fc800078e00ff */
[----:B------:R-:W-:Y:S05]  /*1ed0*/  RET.REL.NODEC R4 `(backward_kernel_fp64) ;  /* 0xffffffe004487950 */ /* 0x000fea0003c3ffff */
        .weak           $__internal_1_$__cuda_sm20_div_rn_f64_full
        .type           $__internal_1_$__cuda_sm20_div_rn_f64_full,@function
        .size           $__internal_1_$__cuda_sm20_div_rn_f64_full,(.L_x_176 - $__internal_1_$__cuda_sm20_div_rn_f64_full)
$__internal_1_$__cuda_sm20_div_rn_f64_full:
[----:B------:R-:W-:Y:S01]  /*1ee0*/  FSETP.GEU.AND P2, PT, |R29|, 1.469367938527859385e-39, PT ;  /* 0x001000001d00780b */ /* 0x000fe20003f4e200 */
[----:B------:R-:W-:Y:S01]  /*1ef0*/  IMAD.MOV.U32 R34, RZ, RZ, 0x1 ;  /* 0x00000001ff227424 */ /* 0x000fe200078e00ff */
[C---:B------:R-:W-:Y:S01]  /*1f00*/  FSETP.GEU.AND P0, PT, |R33|.reuse, 1.469367938527859385e-39, PT ;  /* 0x001000002100780b */ /* 0x040fe20003f0e200 */
[----:B------:R-:W-:Y:S01]  /*1f10*/  BSSY.RECONVERGENT B1, `(.L_x_21) ;  /* 0x0000054000017945 */ /* 0x000fe20003800200 */
[----:B------:R-:W-:Y:S02]  /*1f20*/  LOP3.LUT R30, R33, 0x800fffff, RZ, 0xc0, !PT ;  /* 0x800fffff211e7812 */ /* 0x000fe400078ec0ff */
[----:B------:R-:W-:Y:S02]  /*1f30*/  LOP3.LUT R4, R29, 0x7ff00000, RZ, 0xc0, !PT ;  /* 0x7ff000001d047812 */ /* 0x000fe400078ec0ff */
[----:B------:R-:W-:Y:S01]  /*1f40*/  LOP3.LUT R31, R30, 0x3ff00000, RZ, 0xfc, !PT ;  /* 0x3ff000001e1f7812 */ /* 0x000fe200078efcff */
[----:B------:R-:W-:Y:S01]  /*1f50*/  IMAD.MOV.U32 R30, RZ, RZ, R32 ;  /* 0x000000ffff1e7224 */ /* 0x000fe200078e0020 */
[----:B------:R-:W-:-:S02]  /*1f60*/  LOP3.LUT R41, R33, 0x7ff00000, RZ, 0xc0, !PT ;  /* 0x7ff0000021297812 */ /* 0x000fc400078ec0ff */
[----:B------:R-:W-:Y:S01]  /*1f70*/  MOV R6, R28 ;  /* 0x0000001c00067202 */ /* 0x000fe20000000f00 */
[----:B------:R-:W-:Y:S01]  /*1f80*/  @!P2 IMAD.MOV.U32 R36, RZ, RZ, RZ ;  /* 0x000000ffff24a224 */ /* 0x000fe200078e00ff */
[----:B------:R-:W-:Y:S01]  /*1f90*/  @!P2 LOP3.LUT R5, R33, 0x7ff00000, RZ, 0xc0, !PT ;  /* 0x7ff000002105a812 */ /* 0x000fe200078ec0ff */
[----:B------:R-:W-:Y:S01]  /*1fa0*/  @!P0 DMUL R30, R32, 8.98846567431157953865e+307 ;  /* 0x7fe00000201e8828 */ /* 0x000fe20000000000 */
[C---:B------:R-:W-:Y:S02]  /*1fb0*/  ISETP.GE.U32.AND P1, PT, R4.reuse, R41, PT ;  /* 0x000000290400720c */ /* 0x040fe40003f26070 */
[----:B------:R-:W-:Y:S01]  /*1fc0*/  @!P2 ISETP.GE.U32.AND P3, PT, R4, R5, PT ;  /* 0x000000050400a20c */ /* 0x000fe20003f66070 */
[----:B------:R-:W-:Y:S02]  /*1fd0*/  IMAD.MOV.U32 R5, RZ, RZ, 0x1ca00000 ;  /* 0x1ca00000ff057424 */ /* 0x000fe400078e00ff */
[----:B------:R-:W0:Y:S03]  /*1fe0*/  MUFU.RCP64H R35, R31 ;  /* 0x0000001f00237308 */ /* 0x000e260000001800 */
[----:B------:R-:W-:-:S02]  /*1ff0*/  @!P2 SEL R37, R5, 0x63400000, !P3 ;  /* 0x634000000525a807 */ /* 0x000fc40005800000 */
[----:B------:R-:W-:Y:S02]  /*2000*/  SEL R7, R5, 0x63400000, !P1 ;  /* 0x6340000005077807 */ /* 0x000fe40004800000 */
[--C-:B------:R-:W-:Y:S02]  /*2010*/  @!P2 LOP3.LUT R37, R37, 0x80000000, R29.reuse, 0xf8, !PT ;  /* 0x800000002525a812 */ /* 0x100fe400078ef81d */
[----:B------:R-:W-:Y:S02]  /*2020*/  LOP3.LUT R7, R7, 0x800fffff, R29, 0xf8, !PT ;  /* 0x800fffff07077812 */ /* 0x000fe400078ef81d */
[----:B------:R-:W-:Y:S02]  /*2030*/  @!P2 LOP3.LUT R37, R37, 0x100000, RZ, 0xfc, !PT ;  /* 0x001000002525a812 */ /* 0x000fe400078efcff */
[----:B------:R-:W-:-:S04]  /*2040*/  @!P0 LOP3.LUT R41, R31, 0x7ff00000, RZ, 0xc0, !PT ;  /* 0x7ff000001f298812 */ /* 0x000fc800078ec0ff */
[----:B------:R-:W-:Y:S02]  /*2050*/  @!P2 DFMA R6, R6, 2, -R36 ;  /* 0x400000000606a82b */ /* 0x000fe40000000824 */
[----:B0-----:R-:W-:-:S08]  /*2060*/  DFMA R36, R34, -R30, 1 ;  /* 0x3ff000002224742b */ /* 0x001fd0000000081e */
[----:B------:R-:W-:-:S08]  /*2070*/  DFMA R36, R36, R36, R36 ;  /* 0x000000242424722b */ /* 0x000fd00000000024 */
[----:B------:R-:W-:-:S08]  /*2080*/  DFMA R36, R34, R36, R34 ;  /* 0x000000242224722b */ /* 0x000fd00000000022 */
[----:B------:R-:W-:-:S08]  /*2090*/  DFMA R34, R36, -R30, 1 ;  /* 0x3ff000002422742b */ /* 0x000fd0000000081e */
[----:B------:R-:W-:-:S08]  /*20a0*/  DFMA R34, R36, R34, R36 ;  /* 0x000000222422722b */ /* 0x000fd00000000024 */
[----:B------:R-:W-:-:S08]  /*20b0*/  DMUL R36, R34, R6 ;  /* 0x0000000622247228 */ /* 0x000fd00000000000 */
[----:B------:R-:W-:-:S08]  /*20c0*/  DFMA R38, R36, -R30, R6 ;  /* 0x8000001e2426722b */ /* 0x000fd00000000006 */
[----:B------:R-:W-:Y:S01]  /*20d0*/  DFMA R38, R34, R38, R36 ;  /* 0x000000262226722b */ /* 0x000fe20000000024 */
[----:B------:R-:W-:Y:S01]  /*20e0*/  IMAD.MOV.U32 R34, RZ, RZ, R4 ;  /* 0x000000ffff227224 */ /* 0x000fe200078e0004 */
[----:B------:R-:W-:-:S05]  /*20f0*/  @!P2 LOP3.LUT R34, R7, 0x7ff00000, RZ, 0xc0, !PT ;  /* 0x7ff000000722a812 */ /* 0x000fca00078ec0ff */
[----:B------:R-:W-:-:S05]  /*2100*/  VIADD R35, R34, 0xffffffff ;  /* 0xffffffff22237836 */ /* 0x000fca0000000000 */
[----:B------:R-:W-:Y:S01]  /*2110*/  ISETP.GT.U32.AND P0, PT, R35, 0x7feffffe, PT ;  /* 0x7feffffe2300780c */ /* 0x000fe20003f04070 */
[----:B------:R-:W-:-:S05]  /*2120*/  VIADD R35, R41, 0xffffffff ;  /* 0xffffffff29237836 */ /* 0x000fca0000000000 */
[----:B------:R-:W-:-:S13]  /*2130*/  ISETP.GT.U32.OR P0, PT, R35, 0x7feffffe, P0 ;  /* 0x7feffffe2300780c */ /* 0x000fda0000704470 */
[----:B------:R-:W-:Y:S05]  /*2140*/  @P0 BRA `(.L_x_22) ;  /* 0x00000000006c0947 */ /* 0x000fea0003800000 */
[----:B------:R-:W-:Y:S01]  /*2150*/  LOP3.LUT R29, R33, 0x7ff00000, RZ, 0xc0, !PT ;  /* 0x7ff00000211d7812 */ /* 0x000fe200078ec0ff */
[----:B------:R-:W-:-:S03]  /*2160*/  IMAD.MOV.U32 R28, RZ, RZ, RZ ;  /* 0x000000ffff1c7224 */ /* 0x000fc600078e00ff */
[CC--:B------:R-:W-:Y:S02]  /*2170*/  ISETP.GE.U32.AND P0, PT, R4.reuse, R29.reuse, PT ;  /* 0x0000001d0400720c */ /* 0x0c0fe40003f06070 */
[----:B------:R-:W-:Y:S02]  /*2180*/  VIADDMNMX R4, R4, -R29, 0xb9600000, !PT ;  /* 0xb960000004047446 */ /* 0x000fe4000780091d */
[----:B------:R-:W-:Y:S02]  /*2190*/  SEL R5, R5, 0x63400000, !P0 ;  /* 0x6340000005057807 */ /* 0x000fe40004000000 */
[----:B------:R-:W-:-:S04]  /*21a0*/  VIMNMX R4, PT, PT, R4, 0x46a00000, PT ;  /* 0x46a0000004047848 */ /* 0x000fc80003fe0100 */
[----:B------:R-:W-:-:S05]  /*21b0*/  IADD3 R34, PT, PT, -R5, R4, RZ ;  /* 0x0000000405227210 */ /* 0x000fca0007ffe1ff */
[----:B------:R-:W-:-:S06]  /*21c0*/  VIADD R29, R34, 0x7fe00000 ;  /* 0x7fe00000221d7836 */ /* 0x000fcc0000000000 */
[----:B------:R-:W-:-:S10]  /*21d0*/  DMUL R4, R38, R28 ;  /* 0x0000001c26047228 */ /* 0x000fd40000000000 */
[----:B------:R-:W-:-:S13]  /*21e0*/  FSETP.GTU.AND P0, PT, |R5|, 1.469367938527859385e-39, PT ;  /* 0x001000000500780b */ /* 0x000fda0003f0c200 */
[----:B------:R-:W-:Y:S05]  /*21f0*/  @P0 BRA `(.L_x_23) ;  /* 0x0000000000940947 */ /* 0x000fea0003800000 */
[----:B------:R-:W-:Y:S01]  /*2200*/  DFMA R6, R38, -R30, R6 ;  /* 0x8000001e2606722b */ /* 0x000fe20000000006 */
[----:B------:R-:W-:-:S09]  /*2210*/  IMAD.MOV.U32 R28, RZ, RZ, RZ ;  /* 0x000000ffff1c7224 */ /* 0x000fd200078e00ff */
[C---:B------:R-:W-:Y:S02]  /*2220*/  FSETP.NEU.AND P0, PT, R7.reuse, RZ, PT ;  /* 0x000000ff0700720b */ /* 0x040fe40003f0d000 */
[----:B------:R-:W-:-:S04]  /*2230*/  LOP3.LUT R33, R7, 0x80000000, R33, 0x48, !PT ;  /* 0x8000000007217812 */ /* 0x000fc800078e4821 */
[----:B------:R-:W-:-:S07]  /*2240*/  LOP3.LUT R29, R33, R29, RZ, 0xfc, !PT ;  /* 0x0000001d211d7212 */ /* 0x000fce00078efcff */
[----:B------:R-:W-:Y:S05]  /*2250*/  @!P0 BRA `(.L_x_23) ;  /* 0x00000000007c8947 */ /* 0x000fea0003800000 */
[----:B------:R-:W-:Y:S01]  /*2260*/  IMAD.MOV R7, RZ, RZ, -R34 ;  /* 0x000000ffff077224 */ /* 0x000fe200078e0a22 */
[----:B------:R-:W-:Y:S01]  /*2270*/  DMUL.RP R28, R38, R28 ;  /* 0x0000001c261c7228 */ /* 0x000fe20000008000 */
[----:B------:R-:W-:-:S06]  /*2280*/  IMAD.MOV.U32 R6, RZ, RZ, RZ ;  /* 0x000000ffff067224 */ /* 0x000fcc00078e00ff */
[----:B------:R-:W-:-:S03]  /*2290*/  DFMA R6, R4, -R6, R38 ;  /* 0x800000060406722b */ /* 0x000fc60000000026 */
[----:B------:R-:W-:-:S03]  /*22a0*/  LOP3.LUT R33, R29, R33, RZ, 0x3c, !PT ;  /* 0x000000211d217212 */ /* 0x000fc600078e3cff */
[----:B------:R-:W-:-:S04]  /*22b0*/  IADD3 R6, PT, PT, -R34, -0x43300000, RZ ;  /* 0xbcd0000022067810 */ /* 0x000fc80007ffe1ff */
[----:B------:R-:W-:-:S04]  /*22c0*/  FSETP.NEU.AND P0, PT, |R7|, R6, PT ;  /* 0x000000060700720b */ /* 0x000fc80003f0d200 */
[----:B------:R-:W-:Y:S02]  /*22d0*/  FSEL R4, R28, R4, !P0 ;  /* 0x000000041c047208 */ /* 0x000fe40004000000 */
[----:B------:R-:W-:Y:S01]  /*22e0*/  FSEL R5, R33, R5, !P0 ;  /* 0x0000000521057208 */ /* 0x000fe20004000000 */
[----:B------:R-:W-:Y:S06]  /*22f0*/  BRA `(.L_x_23) ;  /* 0x0000000000547947 */ /* 0x000fec0003800000 */
.L_x_22:
[----:B------:R-:W-:-:S14]  /*2300*/  DSETP.NAN.AND P0, PT, R28, R28, PT ;  /* 0x0000001c1c00722a */ /* 0x000fdc0003f08000 */
[----:B------:R-:W-:Y:S05]  /*2310*/  @P0 BRA `(.L_x_24) ;  /* 0x0000000000440947 */ /* 0x000fea0003800000 */
[----:B------:R-:W-:-:S14]  /*2320*/  DSETP.NAN.AND P0, PT, R32, R32, PT ;  /* 0x000000202000722a */ /* 0x000fdc0003f08000 */
[----:B------:R-:W-:Y:S05]  /*2330*/  @P0 BRA `(.L_x_25) ;  /* 0x0000000000300947 */ /* 0x000fea0003800000 */
[----:B------:R-:W-:Y:S01]  /*2340*/  ISETP.NE.AND P0, PT, R34, R41, PT ;  /* 0x000000292200720c */ /* 0x000fe20003f05270 */
[----:B------:R-:W-:Y:S01]  /*2350*/  IMAD.MOV.U32 R5, RZ, RZ, -0x80000 ;  /* 0xfff80000ff057424 */ /* 0x000fe200078e00ff */
[----:B------:R-:W-:-:S11]  /*2360*/  MOV R4, 0x0 ;  /* 0x0000000000047802 */ /* 0x000fd60000000f00 */
[----:B------:R-:W-:Y:S05]  /*2370*/  @!P0 BRA `(.L_x_23) ;  /* 0x0000000000348947 */ /* 0x000fea0003800000 */
[----:B------:R-:W-:Y:S02]  /*2380*/  ISETP.NE.AND P0, PT, R34, 0x7ff00000, PT ;  /* 0x7ff000002200780c */ /* 0x000fe40003f05270 */
[----:B------:R-:W-:Y:S02]  /*2390*/  LOP3.LUT R5, R29, 0x80000000, R33, 0x48, !PT ;  /* 0x800000001d057812 */ /* 0x000fe400078e4821 */
[----:B------:R-:W-:-:S13]  /*23a0*/  ISETP.EQ.OR P0, PT, R41, RZ, !P0 ;  /* 0x000000ff2900720c */ /* 0x000fda0004702670 */
[----:B------:R-:W-:Y:S01]  /*23b0*/  @P0 LOP3.LUT R6, R5, 0x7ff00000, RZ, 0xfc, !PT ;  /* 0x7ff0000005060812 */ /* 0x000fe200078efcff */
[----:B------:R-:W-:Y:S02]  /*23c0*/  @!P0 IMAD.MOV.U32 R4, RZ, RZ, RZ ;  /* 0x000000ffff048224 */ /* 0x000fe400078e00ff */
[----:B------:R-:W-:Y:S02]  /*23d0*/  @P0 IMAD.MOV.U32 R4, RZ, RZ, RZ ;  /* 0x000000ffff040224 */ /* 0x000fe400078e00ff */
[----:B------:R-:W-:Y:S01]  /*23e0*/  @P0 IMAD.MOV.U32 R5, RZ, RZ, R6 ;  /* 0x000000ffff050224 */ /* 0x000fe200078e0006 */
[----:B------:R-:W-:Y:S06]  /*23f0*/  BRA `(.L_x_23) ;  /* 0x0000000000147947 */ /* 0x000fec0003800000 */
.L_x_25:
[----:B------:R-:W-:Y:S01]  /*2400*/  LOP3.LUT R5, R33, 0x80000, RZ, 0xfc, !PT ;  /* 0x0008000021057812 */ /* 0x000fe200078efcff */
[----:B------:R-:W-:Y:S01]  /*2410*/  IMAD.MOV.U32 R4, RZ, RZ, R32 ;  /* 0x000000ffff047224 */ /* 0x000fe200078e0020 */
[----:B------:R-:W-:Y:S06]  /*2420*/  BRA `(.L_x_23) ;  /* 0x0000000000087947 */ /* 0x000fec0003800000 */
.L_x_24:
[----:B------:R-:W-:Y:S02]  /*2430*/  LOP3.LUT R5, R29, 0x80000, RZ, 0xfc, !PT ;  /* 0x000800001d057812 */ /* 0x000fe400078efcff */
[----:B------:R-:W-:-:S07]  /*2440*/  MOV R4, R28 ;  /* 0x0000001c00047202 */ /* 0x000fce0000000f00 */
.L_x_23:
[----:B------:R-:W-:Y:S05]  /*2450*/  BSYNC.RECONVERGENT B1 ;  /* 0x0000000000017941 */ /* 0x000fea0003800200 */
.L_x_21:
[----:B------:R-:W-:Y:S02]  /*2460*/  IMAD.MOV.U32 R6, RZ, RZ, R4 ;  /* 0x000000ffff067224 */ /* 0x000fe400078e0004 */
[----:B------:R-:W-:Y:S02]  /*2470*/  IMAD.MOV.U32 R7, RZ, RZ, R5 ;  /* 0x000000ffff077224 */ /* 0x000fe400078e0005 */
[----:B------:R-:W-:Y:S02]  /*2480*/  IMAD.MOV.U32 R4, RZ, RZ, R0 ;  /* 0x000000ffff047224 */ /* 0x000fe400078e0000 */
[----:B------:R-:W-:-:S04]  /*2490*/  IMAD.MOV.U32 R5, RZ, RZ, 0x0 ;  /* 0x00000000ff057424 */ /* 0x000fc800078e00ff */
[----:B------:R-:W-:Y:S05]  /*24a0*/  RET.REL.NODEC R4 `(backward_kernel_fp64) ;  /* 0xffffffd804d47950 */ /* 0x000fea0003c3ffff */
.L_x_26:
[----:B------:R-:W-:-:S00]  /*24b0*/  BRA `(.L_x_26) ;  /* 0xfffffffc00fc7947 */ /* 0x000fc0000383ffff */
[----:B------:R-:W-:-:S00]  /*24c0*/  NOP ;  /* 0x0000000000007918 */ /* 0x000fc00000000000 */
        /* <DEDUP_REMOVED lines=11> */
.L_x_176:


//--------------------- .text.forward_kernel_fp64 --------------------------
	.section	.text.forward_kernel_fp64,"ax",@progbits
	.align	128
        .global         forward_kernel_fp64
        .type           forward_kernel_fp64,@function
        .size           forward_kernel_fp64,(.L_x_177 - forward_kernel_fp64)
        .other          forward_kernel_fp64,@"STO_CUDA_ENTRY STV_DEFAULT"
forward_kernel_fp64:
.text.forward_kernel_fp64:
[----:B------:R-:W-:Y:S01]  /*0000*/  LDC R1, c[0x0][0x37c] ;  /* 0x0000df00ff017b82 */ /* 0x000fe20000000800 */
[----:B------:R-:W0:Y:S07]  /*0010*/  S2R R4, SR_TID.X ;  /* 0x0000000000047919 */ /* 0x000e2e0000002100 */
[----:B------:R-:W1:Y:S01]  /*0020*/  S2UR UR4, SR_CTAID.X ;  /* 0x00000000000479c3 */ /* 0x000e620000002500 */
[----:B------:R-:W1:Y:S01]  /*0030*/  LDCU UR5, c[0x0][0x360] ;  /* 0x00006c00ff0577ac */ /* 0x000e620008000800 */
[----:B------:R-:W2:Y:S06]  /*0040*/  LDCU UR6, c[0x0][0x3d0] ;  /* 0x00007a00ff0677ac */ /* 0x000eac0008000800 */
[----:B------:R-:W2:Y:S01]  /*0050*/  LDC R5, c[0x0][0x3c8] ;  /* 0x0000f200ff057b82 */ /* 0x000ea20000000800 */
[----:B-1----:R-:W-:-:S06]  /*0060*/  UIMAD UR4, UR4, UR5, URZ ;  /* 0x00000005040472a4 */ /* 0x002fcc000f8e02ff */
[----:B0-----:R-:W-:Y:S02]  /*0070*/  VIADD R4, R4, UR4 ;  /* 0x0000000404047c36 */ /* 0x001fe40008000000 */
[----:B--2---:R-:W-:-:S05]  /*0080*/  IMAD R5, R5, UR6, RZ ;  /* 0x0000000605057c24 */ /* 0x004fca000f8e02ff */
[----:B------:R-:W-:-:S13]  /*0090*/  ISETP.GE.AND P0, PT, R4, R5, PT ;  /* 0x000000050400720c */ /* 0x000fda0003f06270 */
[----:B------:R-:W-:Y:S05]  /*00a0*/  @P0 EXIT ;  /* 0x000000000000094d */ /* 0x000fea0003800000 */
[----:B------:R-:W0:Y:S01]  /*00b0*/  LDC.64 R2, c[0x0][0x3a0] ;  /* 0x0000e800ff027b82 */ /* 0x000e220000000a00 */
[----:B------:R-:W0:Y:S07]  /*00c0*/  LDCU.64 UR8, c[0x0][0x358] ;  /* 0x00006b00ff0877ac */ /* 0x000e2e0008000a00 */
[----:B------:R-:W1:Y:S08]  /*00d0*/  LDC.64 R6, c[0x0][0x388] ;  /* 0x0000e200ff067b82 */ /* 0x000e700000000a00 */
[----:B------:R-:W2:Y:S01]  /*00e0*/  LDC.64 R38, c[0x0][0x3b8] ;  /* 0x0000ee00ff267b82 */ /* 0x000ea20000000a00 */
[----:B0-----:R-:W3:Y:S07]  /*00f0*/  LDG.E.64 R2, desc[UR8][R2.64] ;  /* 0x0000000802027981 */ /* 0x001eee000c1e1b00 */
[----:B------:R-:W0:Y:S01]  /*0100*/  LDC.64 R36, c[0x0][0x3a8] ;  /* 0x0000ea00ff247b82 */ /* 0x000e220000000a00 */
[----:B-1----:R-:W4:Y:S07]  /*0110*/  LDG.E.64 R6, desc[UR8][R6.64] ;  /* 0x0000000806067981 */ /* 0x002f2e000c1e1b00 */
[----:B------:R-:W1:Y:S01]  /*0120*/  LDC.64 R34, c[0x0][0x3c0] ;  /* 0x0000f000ff227b82 */ /* 0x000e620000000a00 */
[----:B--2---:R-:W-:-:S07]  /*0130*/  IMAD.WIDE R38, R4, 0x8, R38 ;  /* 0x0000000804267825 */ /* 0x004fce00078e0226 */
[----:B------:R-:W2:Y:S01]  /*0140*/  LDC R0, c[0x0][0x3cc] ;  /* 0x0000f300ff007b82 */ /* 0x000ea20000000800 */
[----:B------:R0:W-:Y:S02]  /*0150*/  STG.E.64 desc[UR8][R38.64], RZ ;  /* 0x000000ff26007986 */ /* 0x0001e4000c101b08 */
[----:B0-----:R-:W-:-:S05]  /*0160*/  IMAD.WIDE R36, R4, 0x8, R36 ;  /* 0x0000000804247825 */ /* 0x001fca00078e0224 */
[----:B------:R0:W-:Y:S01]  /*0170*/  STG.E.64 desc[UR8][R36.64], RZ ;  /* 0x000000ff24007986 */ /* 0x0001e2000c101b08 */
[----:B-1----:R-:W-:Y:S01]  /*0180*/  IMAD.WIDE R34, R4, 0x8, R34 ;  /* 0x0000000804227825 */ /* 0x002fe200078e0222 */
[----:B--2---:R-:W-:Y:S01]  /*0190*/  ISETP.GE.AND P0, PT, R0, 0x1, PT ;  /* 0x000000010000780c */ /* 0x004fe20003f06270 */
[----:B---3--:R-:W-:-:S08]  /*01a0*/  DADD R18, R2, 0.5 ;  /* 0x3fe0000002127429 */ /* 0x008fd00000000000 */
[----:B----4-:R-:W-:-:S07]  /*01b0*/  DMUL R18, R18, R6 ;  /* 0x0000000612127228 */ /* 0x010fce0000000000 */
[----:B------:R0:W-:Y:S01]  /*01c0*/  STG.E.64 desc[UR8][R34.64], R18 ;  /* 0x0000001222007986 */ /* 0x0001e2000c101b08 */
[----:B------:R-:W-:Y:S05]  /*01d0*/  @!P0 BRA `(.L_x_27) ;  /* 0x0000001400988947 */ /* 0x000fea0003800000 */
[----:B------:R-:W-:Y:S01]  /*01e0*/  ISETP.GE.U32.AND P0, PT, R0, 0x4, PT ;  /* 0x000000040000780c */ /* 0x000fe20003f06070 */
[----:B------:R-:W-:Y:S01]  /*01f0*/  IMAD.MOV.U32 R16, RZ, RZ, RZ ;  /* 0x000000ffff107224 */ /* 0x000fe200078e00ff */
[----:B------:R-:W-:-:S11]  /*0200*/  CS2R R30, SRZ ;  /* 0x00000000001e7805 */ /* 0x000fd6000001ff00 */
[----:B------:R-:W-:Y:S05]  /*0210*/  @!P0 BRA `(.L_x_28) ;  /* 0x0000001000488947 */ /* 0x000fea0003800000 */
[----:B------:R-:W-:Y:S01]  /*0220*/  LOP3.LUT R0, R0, 0x7ffffffc, RZ, 0xc0, !PT ;  /* 0x7ffffffc00007812 */ /* 0x000fe200078ec0ff */
[----:B------:R-:W-:Y:S01]  /*0230*/  IMAD.MOV.U32 R3, RZ, RZ, R4 ;  /* 0x000000ffff037224 */ /* 0x000fe200078e0004 */
[----:B------:R-:W-:Y:S01]  /*0240*/  CS2R R32, SRZ ;  /* 0x0000000000207805 */ /* 0x000fe2000001ff00 */
[----:B------:R-:W-:Y:S01]  /*0250*/  IMAD.MOV.U32 R2, RZ, RZ, R5 ;  /* 0x000000ffff027224 */ /* 0x000fe200078e0005 */
[----:B------:R-:W-:Y:S02]  /*0260*/  CS2R R30, SRZ ;  /* 0x00000000001e7805 */ /* 0x000fe4000001ff00 */
[----:B------:R-:W-:Y:S01]  /*0270*/  IADD3 R0, PT, PT, -R0, RZ, RZ ;  /* 0x000000ff00007210 */ /* 0x000fe20007ffe1ff */
[----:B------:R-:W-:-:S06]  /*0280*/  UMOV UR5, 0x1 ;  /* 0x0000000100057882 */ /* 0x000fcc0000000000 */
.L_x_54:
[----:B------:R-:W1:Y:S02]  /*0290*/  LDC.64 R24, c[0x0][0x380] ;  /* 0x0000e000ff187b82 */ /* 0x000e640000000a00 */
[----:B-1----:R-:W-:-:S05]  /*02a0*/  IMAD.WIDE R24, R3, 0x8, R24 ;  /* 0x0000000803187825 */ /* 0x002fca00078e0218 */
[----:B------:R-:W2:Y:S01]  /*02b0*/  LDG.E.64 R16, desc[UR8][R24.64] ;  /* 0x0000000818107981 */ /* 0x000ea2000c1e1b00 */
[----:B------:R-:W0:Y:S01]  /*02c0*/  LDC.64 R8, c[0x0][0x388] ;  /* 0x0000e200ff087b82 */ /* 0x000e220000000a00 */
[----:B------:R-:W-:Y:S01]  /*02d0*/  IMAD.WIDE R6, R2, 0x8, R34 ;  /* 0x0000000802067825 */ /* 0x000fe200078e0222 */
[----:B--2---:R-:W-:-:S07]  /*02e0*/  DADD R16, R16, R18 ;  /* 0x0000000010107229 */ /* 0x004fce0000000012 */
[----:B------:R1:W-:Y:S04]  /*02f0*/  STG.E.64 desc[UR8][R6.64], R16 ;  /* 0x0000001006007986 */ /* 0x0003e8000c101b08 */
[----:B0-----:R-:W2:Y:S01]  /*0300*/  LDG.E.64 R18, desc[UR8][R8.64] ;  /* 0x0000000808127981 */ /* 0x001ea2000c1e1b00 */
[----:B------:R-:W-:Y:S04]  /*0310*/  BSSY.RECONVERGENT B0, `(.L_x_29) ;  /* 0x0000015000007945 */ /* 0x000fe80003800200 */
[----:B------:R-:W-:Y:S01]  /*0320*/  BSSY.RELIABLE B1, `(.L_x_30) ;  /* 0x000000e000017945 */ /* 0x000fe20003800100 */
[----:B--2---:R-:W-:-:S14]  /*0330*/  DSETP.GE.AND P0, PT, R16, R18, PT ;  /* 0x000000121000722a */ /* 0x004fdc0003f06000 */
[----:B-1----:R-:W-:Y:S05]  /*0340*/  @!P0 BRA `(.L_x_31) ;  /* 0x00000000001c8947 */ /* 0x002fea0003800000 */
[----:B------:R-:W0:Y:S02]  /*0350*/  LDC.64 R6, c[0x0][0x390] ;  /* 0x0000e400ff067b82 */ /* 0x000e240000000a00 */
[----:B0-----:R-:W2:Y:S01]  /*0360*/  LDG.E.64 R6, desc[UR8][R6.64] ;  /* 0x0000000806067981 */ /* 0x001ea2000c1e1b00 */
[----:B------:R-:W-:Y:S02]  /*0370*/  IMAD.MOV.U32 R22, RZ, RZ, 0x0 ;  /* 0x00000000ff167424 */ /* 0x000fe400078e00ff */
[----:B------:R-:W-:Y:S01]  /*0380*/  IMAD.MOV.U32 R23, RZ, RZ, 0x3ff00000 ;  /* 0x3ff00000ff177424 */ /* 0x000fe200078e00ff */
[----:B--2---:R-:W-:-:S14]  /*0390*/  DSETP.GEU.AND P0, PT, R30, R6, PT ;  /* 0x000000061e00722a */ /* 0x004fdc0003f0e000 */
[----:B------:R-:W-:Y:S05]  /*03a0*/  @!P0 BREAK.RELIABLE B1 ;  /* 0x0000000000018942 */ /* 0x000fea0003800100 */
[----:B------:R-:W-:Y:S05]  /*03b0*/  @!P0 BRA `(.L_x_32) ;  /* 0x0000000000288947 */ /* 0x000fea0003800000 */
.L_x_31:
[----:B------:R-:W-:Y:S01]  /*03c0*/  DSETP.GEU.AND P0, PT, R16, RZ, PT ;  /* 0x000000ff1000722a */ /* 0x000fe20003f0e000 */
[----:B------:R-:W-:-:S13]  /*03d0*/  CS2R R22, SRZ ;  /* 0x0000000000167805 */ /* 0x000fda000001ff00 */
[----:B------:R-:W-:Y:S05]  /*03e0*/  @P0 BREAK.RELIABLE B1 ;  /* 0x0000000000010942 */ /* 0x000fea0003800100 */
[----:B------:R-:W-:Y:S05]  /*03f0*/  @P0 BRA `(.L_x_32) ;  /* 0x0000000000180947 */ /* 0x000fea0003800000 */
[----:B------:R-:W-:Y:S05]  /*0400*/  BSYNC.RELIABLE B1 ;  /* 0x0000000000017941 */ /* 0x000fea0003800100 */
.L_x_30:
[----:B------:R-:W0:Y:S02]  /*0410*/  LDC.64 R6, c[0x0][0x398] ;  /* 0x0000e600ff067b82 */ /* 0x000e240000000a00 */
[----:B0-----:R-:W2:Y:S01]  /*0420*/  LDG.E.64 R6, desc[UR8][R6.64] ;  /* 0x0000000806067981 */ /* 0x001ea2000c1e1b00 */
[----:B------:R-:W-:Y:S01]  /*0430*/  IMAD.MOV.U32 R22, RZ, RZ, RZ ;  /* 0x000000ffff167224 */ /* 0x000fe200078e00ff */
[----:B--2---:R-:W-:-:S06]  /*0440*/  DSETP.GT.AND P0, PT, R30, R6, PT ;  /* 0x000000061e00722a */ /* 0x004fcc0003f04000 */
[----:B------:R-:W-:-:S08]  /*0450*/  FSEL R23, RZ, -1.875, !P0 ;  /* 0xbff00000ff177808 */ /* 0x000fd00004000000 */
.L_x_32:
[----:B------:R-:W-:Y:S05]  /*0460*/  BSYNC.RECONVERGENT B0 ;  /* 0x0000000000007941 */ /* 0x000fea0003800200 */
.L_x_29:
[----:B------:R-:W-:Y:S05]  /*0470*/  WARPSYNC.ALL ;  /* 0x0000000000007948 */ /* 0x000fea0003800000 */
[----:B------:R-:W0:Y:S02]  /*0480*/  LDC.64 R12, c[0x0][0x390] ;  /* 0x0000e400ff0c7b82 */ /* 0x000e240000000a00 */
[----:B0-----:R-:W2:Y:S02]  /*0490*/  LDG.E.64 R12, desc[UR8][R12.64] ;  /* 0x000000080c0c7981 */ /* 0x001ea4000c1e1b00 */
[----:B--2---:R-:W-:-:S14]  /*04a0*/  DSETP.GT.AND P0, PT, R12, R32, PT ;  /* 0x000000200c00722a */ /* 0x004fdc0003f04000 */
[----:B------:R-:W-:Y:S05]  /*04b0*/  @!P0 BRA `(.L_x_33) ;  /* 0x0000000000588947 */ /* 0x000fea0003800000 */
[----:B------:R-:W0:Y:S02]  /*04c0*/  LDC.64 R20, c[0x0][0x3a0] ;  /* 0x0000e800ff147b82 */ /* 0x000e240000000a00 */
[----:B0-----:R-:W2:Y:S01]  /*04d0*/  LDG.E.64 R6, desc[UR8][R20.64] ;  /* 0x0000000814067981 */ /* 0x001ea2000c1e1b00 */
[----:B------:R-:W0:Y:S01]  /*04e0*/  MUFU.RCP64H R9, R13 ;  /* 0x0000000d00097308 */ /* 0x000e220000001800 */
[----:B------:R-:W-:-:S06]  /*04f0*/  MOV R8, 0x1 ;  /* 0x0000000100087802 */ /* 0x000fcc0000000f00 */
[----:B0-----:R-:W-:-:S08]  /*0500*/  DFMA R10, -R12, R8, 1 ;  /* 0x3ff000000c0a742b */ /* 0x001fd00000000108 */
[----:B------:R-:W-:-:S08]  /*0510*/  DFMA R10, R10, R10, R10 ;  /* 0x0000000a0a0a722b */ /* 0x000fd0000000000a */
[----:B------:R-:W-:-:S08]  /*0520*/  DFMA R10, R8, R10, R8 ;  /* 0x0000000a080a722b */ /* 0x000fd00000000008 */
[----:B------:R-:W-:-:S08]  /*0530*/  DFMA R8, -R12, R10, 1 ;  /* 0x3ff000000c08742b */ /* 0x000fd0000000010a */
[----:B------:R-:W-:Y:S02]  /*0540*/  DFMA R8, R10, R8, R10 ;  /* 0x000000080a08722b */ /* 0x000fe4000000000a */
[----:B--2---:R-:W-:-:S08]  /*0550*/  DMUL R6, R18, R6 ;  /* 0x0000000612067228 */ /* 0x004fd00000000000 */
[----:B------:R-:W-:Y:S02]  /*0560*/  DMUL R10, R6, R8 ;  /* 0x00000008060a7228 */ /* 0x000fe40000000000 */
[----:B------:R-:W-:-:S06]  /*0570*/  FSETP.GEU.AND P1, PT, |R7|, 6.5827683646048100446e-37, PT ;  /* 0x036000000700780b */ /* 0x000fcc0003f2e200 */
[----:B------:R-:W-:-:S08]  /*0580*/  DFMA R14, -R12, R10, R6 ;  /* 0x0000000a0c0e722b */ /* 0x000fd00000000106 */
[----:B------:R-:W-:-:S10]  /*0590*/  DFMA R8, R8, R14, R10 ;  /* 0x0000000e0808722b */ /* 0x000fd4000000000a */
[----:B------:R-:W-:-:S05]  /*05a0*/  FFMA R10, RZ, R13, R9 ;  /* 0x0000000dff0a7223 */ /* 0x000fca0000000009 */
[----:B------:R-:W-:-:S13]  /*05b0*/  FSETP.GT.AND P0, PT, |R10|, 1.469367938527859385e-39, PT ;  /* 0x001000000a00780b */ /* 0x000fda0003f04200 */
[----:B------:R-:W-:Y:S05]  /*05c0*/  @P0 BRA P1, `(.L_x_34) ;  /* 0x00000000000c0947 */ /* 0x000fea0000800000 */
[----:B------:R-:W-:Y:S01]  /*05d0*/  IMAD.MOV.U32 R8, RZ, RZ, R6 ;  /* 0x000000ffff087224 */ /* 0x000fe200078e0006 */
[----:B------:R-:W-:-:S07]  /*05e0*/  MOV R6, 0x600 ;  /* 0x0000060000067802 */ /* 0x000fce0000000f00 */
[----:B------:R-:W-:Y:S05]  /*05f0*/  CALL.REL.NOINC `($__internal_2_$__cuda_sm20_div_rn_f64_full) ;  /* 0x0000001000a07944 */ /* 0x000fea0003c00000 */
.L_x_34:
[----:B------:R-:W-:Y:S01]  /*0600*/  DFMA R18, R18, R22, R8 ;  /* 0x000000161212722b */ /* 0x000fe20000000008 */
[----:B------:R-:W-:Y:S10]  /*0610*/  BRA `(.L_x_35) ;  /* 0x0000000000047947 */ /* 0x000ff40003800000 */
.L_x_33:
[----:B------:R-:W-:-:S11]  /*0620*/  DMUL R18, R18, R22 ;  /* 0x0000001612127228 */ /* 0x000fd60000000000 */
.L_x_35:
[----:B------:R-:W-:Y:S01]  /*0630*/  DADD R30, R22, R30 ;  /* 0x00000000161e7229 */ /* 0x000fe2000000001e */
[----:B------:R-:W-:-:S04]  /*0640*/  IMAD.WIDE R6, R2, 0x8, R36 ;  /* 0x0000000802067825 */ /* 0x000fc800078e0224 */
[C---:B------:R-:W-:Y:S01]  /*0650*/  IMAD.WIDE R8, R2.reuse, 0x8, R38 ;  /* 0x0000000802087825 */ /* 0x040fe200078e0226 */
[----:B------:R0:W-:Y:S03]  /*0660*/  STG.E.64 desc[UR8][R6.64], R22 ;  /* 0x0000001606007986 */ /* 0x0001e6000c101b08 */
[----:B------:R-:W-:Y:S01]  /*0670*/  IMAD.WIDE R24, R5, 0x8, R24 ;  /* 0x0000000805187825 */ /* 0x000fe200078e0218 */
[----:B------:R0:W-:Y:S04]  /*0680*/  STG.E.64 desc[UR8][R8.64], R30 ;  /* 0x0000001e08007986 */ /* 0x0001e8000c101b08 */
[----:B------:R-:W2:Y:S01]  /*0690*/  LDG.E.64 R10, desc[UR8][R24.64] ;  /* 0x00000008180a7981 */ /* 0x000ea2000c1e1b00 */
[----:B------:R-:W1:Y:S01]  /*06a0*/  LDC.64 R12, c[0x0][0x388] ;  /* 0x0000e200ff0c7b82 */ /* 0x000e620000000a00 */
[----:B------:R-:W-:Y:S01]  /*06b0*/  DADD R16, R16, -R18 ;  /* 0x0000000010107229 */ /* 0x000fe20000000812 */
[----:B------:R-:W-:-:S04]  /*06c0*/  IMAD.WIDE R20, R2, 0x8, R34 ;  /* 0x0000000802147825 */ /* 0x000fc800078e0222 */
[----:B------:R-:W-:-:S03]  /*06d0*/  IMAD.WIDE R20, R5, 0x8, R20 ;  /* 0x0000000805147825 */ /* 0x000fc600078e0214 */
[----:B--2---:R-:W-:-:S07]  /*06e0*/  DADD R16, R16, R10 ;  /* 0x0000000010107229 */ /* 0x004fce000000000a */
[----:B------:R0:W-:Y:S04]  /*06f0*/  STG.E.64 desc[UR8][R20.64], R16 ;  /* 0x0000001014007986 */ /* 0x0001e8000c101b08 */
[----:B-1----:R-:W2:Y:S01]  /*0700*/  LDG.E.64 R18, desc[UR8][R12.64] ;  /* 0x000000080c127981 */ /* 0x002ea2000c1e1b00 */
[----:B------:R-:W-:Y:S04]  /*0710*/  BSSY.RECONVERGENT B0, `(.L_x_36) ;  /* 0x0000015000007945 */ /* 0x000fe80003800200 */
[----:B------:R-:W-:Y:S01]  /*0720*/  BSSY.RELIABLE B1, `(.L_x_37) ;  /* 0x000000e000017945 */ /* 0x000fe20003800100 */
[----:B--2---:R-:W-:-:S14]  /*0730*/  DSETP.GE.AND P0, PT, R16, R18, PT ;  /* 0x000000121000722a */ /* 0x004fdc0003f06000 */
[----:B0-----:R-:W-:Y:S05]  /*0740*/  @!P0 BRA `(.L_x_38) ;  /* 0x00000000001c8947 */ /* 0x001fea0003800000 */
[----:B------:R-:W0:Y:S02]  /*0750*/  LDC.64 R6, c[0x0][0x390] ;  /* 0x0000e400ff067b82 */ /* 0x000e240000000a00 */
[----:B0-----:R-:W2:Y:S01]  /*0760*/  LDG.E.64 R6, desc[UR8][R6.64] ;  /* 0x0000000806067981 */ /* 0x001ea2000c1e1b00 */
[----:B------:R-:W-:Y:S02]  /*0770*/  IMAD.MOV.U32 R40, RZ, RZ, 0x0 ;  /* 0x00000000ff287424 */ /* 0x000fe400078e00ff */
[----:B------:R-:W-:Y:S01]  /*0780*/  IMAD.MOV.U32 R41, RZ, RZ, 0x3ff00000 ;  /* 0x3ff00000ff297424 */ /* 0x000fe200078e00ff */
[----:B--2---:R-:W-:-:S14]  /*0790*/  DSETP.GEU.AND P0, PT, R30, R6, PT ;  /* 0x000000061e00722a */ /* 0x004fdc0003f0e000 */
[----:B------:R-:W-:Y:S05]  /*07a0*/  @!P0 BREAK.RELIABLE B1 ;  /* 0x0000000000018942 */ /* 0x000fea0003800100 */
[----:B------:R-:W-:Y:S05]  /*07b0*/  @!P0 BRA `(.L_x_39) ;  /* 0x0000000000288947 */ /* 0x000fea0003800000 */
.L_x_38:
[----:B------:R-:W-:Y:S01]  /*07c0*/  DSETP.GEU.AND P0, PT, R16, RZ, PT ;  /* 0x000000ff1000722a */ /* 0x000fe20003f0e000 */
[----:B------:R-:W-:-:S13]  /*07d0*/  CS2R R40, SRZ ;  /* 0x0000000000287805 */ /* 0x000fda000001ff00 */
[----:B------:R-:W-:Y:S05]  /*07e0*/  @P0 BREAK.RELIABLE B1 ;  /* 0x0000000000010942 */ /* 0x000fea0003800100 */
[----:B------:R-:W-:Y:S05]  /*07f0*/  @P0 BRA `(.L_x_39) ;  /* 0x0000000000180947 */ /* 0x000fea0003800000 */
[----:B------:R-:W-:Y:S05]  /*0800*/  BSYNC.RELIABLE B1 ;  /* 0x0000000000017941 */ /* 0x000fea0003800100 */
.L_x_37:
[----:B------:R-:W0:Y:S02]  /*0810*/  LDC.64 R6, c[0x0][0x398] ;  /* 0x0000e600ff067b82 */ /* 0x000e240000000a00 */
[----:B0-----:R-:W2:Y:S01]  /*0820*/  LDG.E.64 R6, desc[UR8][R6.64] ;  /* 0x0000000806067981 */ /* 0x001ea2000c1e1b00 */
[----:B------:R-:W-:Y:S01]  /*0830*/  MOV R40, RZ ;  /* 0x000000ff00287202 */ /* 0x000fe20000000f00 */
[----:B--2---:R-:W-:-:S06]  /*0840*/  DSETP.GT.AND P0, PT, R30, R6, PT ;  /* 0x000000061e00722a */ /* 0x004fcc0003f04000 */
[----:B------:R-:W-:-:S08]  /*0850*/  FSEL R41, RZ, -1.875, !P0 ;  /* 0xbff00000ff297808 */ /* 0x000fd00004000000 */
.L_x_39:
[----:B------:R-:W-:Y:S05]  /*0860*/  BSYNC.RECONVERGENT B0 ;  /* 0x0000000000007941 */ /* 0x000fea0003800200 */
.L_x_36:
[----:B------:R-:W-:Y:S05]  /*0870*/  WARPSYNC.ALL ;  /* 0x0000000000007948 */ /* 0x000fea0003800000 */
[----:B------:R-:W0:Y:S02]  /*0880*/  LDC.64 R12, c[0x0][0x390] ;  /* 0x0000e400ff0c7b82 */ /* 0x000e240000000a00 */
[----:B0-----:R-:W2:Y:S01]  /*0890*/  LDG.E.64 R12, desc[UR8][R12.64] ;  /* 0x000000080c0c7981 */ /* 0x001ea2000c1e1b00 */
[----:B------:R-:W2:Y:S02]  /*08a0*/  I2F.F64.U32 R6, UR5 ;  /* 0x0000000500067d12 */ /* 0x000ea40008201800 */
[----:B--2---:R-:W-:-:S14]  /*08b0*/  DSETP.GT.AND P0, PT, R12, R6, PT ;  /* 0x000000060c00722a */ /* 0x004fdc0003f04000 */
[----:B------:R-:W-:Y:S01]  /*08c0*/  @!P0 DMUL R8, R18, R40 ;  /* 0x0000002812088228 */ /* 0x000fe20000000000 */
[----:B------:R-:W-:Y:S10]  /*08d0*/  @!P0 BRA `(.L_x_40) ;  /* 0x0000000000548947 */ /* 0x000ff40003800000 */
[----:B------:R-:W0:Y:S02]  /*08e0*/  LDC.64 R22, c[0x0][0x3a0] ;  /* 0x0000e800ff167b82 */ /* 0x000e240000000a00 */
[----:B0-----:R-:W2:Y:S01]  /*08f0*/  LDG.E.64 R6, desc[UR8][R22.64] ;  /* 0x0000000816067981 */ /* 0x001ea2000c1e1b00 */
[----:B------:R-:W0:Y:S01]  /*0900*/  MUFU.RCP64H R9, R13 ;  /* 0x0000000d00097308 */ /* 0x000e220000001800 */
[----:B------:R-:W-:-:S06]  /*0910*/  IMAD.MOV.U32 R8, RZ, RZ, 0x1 ;  /* 0x00000001ff087424 */ /* 0x000fcc00078e00ff */
        /* <DEDUP_REMOVED lines=16> */
.L_x_41:
[----:B------:R-:W-:-:S11]  /*0a20*/  DFMA R8, R18, R40, R8 ;  /* 0x000000281208722b */ /* 0x000fd60000000008 */
.L_x_40:
[----:B------:R-:W-:Y:S01]  /*0a30*/  IMAD.WIDE R28, R2, 0x8, R36 ;  /* 0x00000008021c7825 */ /* 0x000fe200078e0224 */
[----:B------:R-:W-:-:S03]  /*0a40*/  DADD R30, R30, R40 ;  /* 0x000000001e1e7229 */ /* 0x000fc60000000028 */
[----:B------:R-:W-:-:S04]  /*0a50*/  IMAD.WIDE R26, R2, 0x8, R38 ;  /* 0x00000008021a7825 */ /* 0x000fc800078e0226 */
[----:B------:R-:W-:-:S04]  /*0a60*/  IMAD.WIDE R28, R5, 0x8, R28 ;  /* 0x00000008051c7825 */ /* 0x000fc800078e021c */
[C---:B------:R-:W-:Y:S01]  /*0a70*/  IMAD.WIDE R26, R5.reuse, 0x8, R26 ;  /* 0x00000008051a7825 */ /* 0x040fe200078e021a */
[----:B------:R0:W-:Y:S03]  /*0a80*/  STG.E.64 desc[UR8][R28.64], R40 ;  /* 0x000000281c007986 */ /* 0x0001e6000c101b08 */
[C---:B------:R-:W-:Y:S01]  /*0a90*/  IMAD.WIDE R24, R5.reuse, 0x8, R24 ;  /* 0x0000000805187825 */ /* 0x040fe200078e0218 */
[----:B------:R0:W-:Y:S04]  /*0aa0*/  STG.E.64 desc[UR8][R26.64], R30 ;  /* 0x0000001e1a007986 */ /* 0x0001e8000c101b08 */
[----:B------:R-:W2:Y:S01]  /*0ab0*/  LDG.E.64 R22, desc[UR8][R24.64] ;  /* 0x0000000818167981 */ /* 0x000ea2000c1e1b00 */
[----:B------:R-:W1:Y:S01]  /*0ac0*/  LDC.64 R18, c[0x0][0x388] ;  /* 0x0000e200ff127b82 */ /* 0x000e620000000a00 */
[----:B------:R-:W-:Y:S01]  /*0ad0*/  DADD R8, R16, -R8 ;  /* 0x0000000010087229 */ /* 0x000fe20000000808 */
[----:B------:R-:W-:-:S07]  /*0ae0*/  IMAD.WIDE R20, R5, 0x8, R20 ;  /* 0x0000000805147825 */ /* 0x000fce00078e0214 */
        /* <DEDUP_REMOVED lines=9> */
[----:B------:R-:W-:Y:S01]  /*0b80*/  IMAD.MOV.U32 R16, RZ, RZ, 0x0 ;  /* 0x00000000ff107424 */ /* 0x000fe200078e00ff */
[----:B------:R-:W-:Y:S01]  /*0b90*/  MOV R17, 0x3ff00000 ;  /* 0x3ff0000000117802 */ /* 0x000fe20000000f00 */
[----:B--2---:R-:W-:-:S14]  /*0ba0*/  DSETP.GEU.AND P0, PT, R30, R6, PT ;  /* 0x000000061e00722a */ /* 0x004fdc0003f0e000 */
[----:B------:R-:W-:Y:S05]  /*0bb0*/  @!P0 BREAK.RELIABLE B1 ;  /* 0x0000000000018942 */ /* 0x000fea0003800100 */
[----:B------:R-:W-:Y:S05]  /*0bc0*/  @!P0 BRA `(.L_x_45) ;  /* 0x0000000000288947 */ /* 0x000fea0003800000 */
.L_x_44:
[----:B------:R-:W-:Y:S01]  /*0bd0*/  DSETP.GEU.AND P0, PT, R22, RZ, PT ;  /* 0x000000ff1600722a */ /* 0x000fe20003f0e000 */
[----:B------:R-:W-:-:S13]  /*0be0*/  CS2R R16, SRZ ;  /* 0x0000000000107805 */ /* 0x000fda000001ff00 */
[----:B------:R-:W-:Y:S05]  /*0bf0*/  @P0 BREAK.RELIABLE B1 ;  /* 0x0000000000010942 */ /* 0x000fea0003800100 */
[----:B------:R-:W-:Y:S05]  /*0c00*/  @P0 BRA `(.L_x_45) ;  /* 0x0000000000180947 */ /* 0x000fea0003800000 */
[----:B------:R-:W-:Y:S05]  /*0c10*/  BSYNC.RELIABLE B1 ;  /* 0x0000000000017941 */ /* 0x000fea0003800100 */
.L_x_43:
[----:B------:R-:W0:Y:S02]  /*0c20*/  LDC.64 R6, c[0x0][0x398] ;  /* 0x0000e600ff067b82 */ /* 0x000e240000000a00 */
[----:B0-----:R-:W2:Y:S01]  /*0c30*/  LDG.E.64 R6, desc[UR8][R6.64] ;  /* 0x0000000806067981 */ /* 0x001ea2000c1e1b00 */
[----:B------:R-:W-:Y:S01]  /*0c40*/  IMAD.MOV.U32 R16, RZ, RZ, RZ ;  /* 0x000000ffff107224 */ /* 0x000fe200078e00ff */
[----:B--2---:R-:W-:-:S06]  /*0c50*/  DSETP.GT.AND P0, PT, R30, R6, PT ;  /* 0x000000061e00722a */ /* 0x004fcc0003f04000 */
[----:B------:R-:W-:-:S08]  /*0c60*/  FSEL R17, RZ, -1.875, !P0 ;  /* 0xbff00000ff117808 */ /* 0x000fd00004000000 */
.L_x_45:
[----:B------:R-:W-:Y:S05]  /*0c70*/  BSYNC.RECONVERGENT B0 ;  /* 0x0000000000007941 */ /* 0x000fea0003800200 */
.L_x_42:
[----:B------:R-:W-:Y:S05]  /*0c80*/  WARPSYNC.ALL ;  /* 0x0000000000007948 */ /* 0x000fea0003800000 */
[----:B------:R-:W0:Y:S02]  /*0c90*/  LDC.64 R12, c[0x0][0x390] ;  /* 0x0000e400ff0c7b82 */ /* 0x000e240000000a00 */
[----:B0-----:R-:W2:Y:S01]  /*0ca0*/  LDG.E.64 R12, desc[UR8][R12.64] ;  /* 0x000000080c0c7981 */ /* 0x001ea2000c1e1b00 */
[----:B------:R-:W-:-:S09]  /*0cb0*/  UIADD3 UR6, UPT, UPT, UR5, 0x1, URZ ;  /* 0x0000000105067890 */ /* 0x000fd2000fffe0ff */
        /* <DEDUP_REMOVED lines=24> */
.L_x_47:
[----:B------:R-:W-:-:S11]  /*0e40*/  DFMA R8, R18, R16, R8 ;  /* 0x000000101208722b */ /* 0x000fd60000000008 */
.L_x_46:
[----:B------:R-:W-:Y:S01]  /*0e50*/  DADD R30, R30, R16 ;  /* 0x000000001e1e7229 */ /* 0x000fe20000000010 */
        /* <DEDUP_REMOVED lines=18> */
[----:B------:R-:W-:Y:S01]  /*0f80*/  MOV R16, 0x0 ;  /* 0x0000000000107802 */ /* 0x000fe20000000f00 */
[----:B------:R-:W-:Y:S01]  /*0f90*/  IMAD.MOV.U32 R17, RZ, RZ, 0x3ff00000 ;  /* 0x3ff00000ff117424 */ /* 0x000fe200078e00ff */
[----:B--2---:R-:W-:-:S14]  /*0fa0*/  DSETP.GEU.AND P0, PT, R30, R6, PT ;  /* 0x000000061e00722a */ /* 0x004fdc0003f0e000 */
[----:B------:R-:W-:Y:S05]  /*0fb0*/  @!P0 BREAK.RELIABLE B1 ;  /* 0x0000000000018942 */ /* 0x000fea0003800100 */
[----:B------:R-:W-:Y:S05]  /*0fc0*/  @!P0 BRA `(.L_x_51) ;  /* 0x0000000000288947 */ /* 0x000fea0003800000 */
.L_x_50:
[----:B------:R-:W-:Y:S01]  /*0fd0*/  DSETP.GEU.AND P0, PT, R18, RZ, PT ;  /* 0x000000ff1200722a */ /* 0x000fe20003f0e000 */
[----:B------:R-:W-:-:S13]  /*0fe0*/  CS2R R16, SRZ ;  /* 0x0000000000107805 */ /* 0x000fda000001ff00 */
[----:B------:R-:W-:Y:S05]  /*0ff0*/  @P0 BREAK.RELIABLE B1 ;  /* 0x0000000000010942 */ /* 0x000fea0003800100 */
[----:B------:R-:W-:Y:S05]  /*1000*/  @P0 BRA `(.L_x_51) ;  /* 0x0000000000180947 */ /* 0x000fea0003800000 */
[----:B------:R-:W-:Y:S05]  /*1010*/  BSYNC.RELIABLE B1 ;  /* 0x0000000000017941 */ /* 0x000fea0003800100 */
.L_x_49:
[----:B------:R-:W0:Y:S02]  /*1020*/  LDC.64 R6, c[0x0][0x398] ;  /* 0x0000e600ff067b82 */ /* 0x000e240000000a00 */
[----:B0-----:R-:W2:Y:S01]  /*1030*/  LDG.E.64 R6, desc[UR8][R6.64] ;  /* 0x0000000806067981 */ /* 0x001ea2000c1e1b00 */
[----:B------:R-:W-:Y:S01]  /*1040*/  IMAD.MOV.U32 R16, RZ, RZ, RZ ;  /* 0x000000ffff107224 */ /* 0x000fe200078e00ff */
[----:B--2---:R-:W-:-:S06]  /*1050*/  DSETP.GT.AND P0, PT, R30, R6, PT ;  /* 0x000000061e00722a */ /* 0x004fcc0003f04000 */
[----:B------:R-:W-:-:S08]  /*1060*/  FSEL R17, RZ, -1.875, !P0 ;  /* 0xbff00000ff117808 */ /* 0x000fd00004000000 */
.L_x_51:
[----:B------:R-:W-:Y:S05]  /*1070*/  BSYNC.RECONVERGENT B0 ;  /* 0x0000000000007941 */ /* 0x000fea0003800200 */
.L_x_48:
        /* <DEDUP_REMOVED lines=25> */
[----:B------:R-:W-:Y:S02]  /*1210*/  MOV R8, R6 ;  /* 0x0000000600087202 */ /* 0x000fe40000000f00 */
[----:B------:R-:W-:-:S07]  /*1220*/  MOV R6, 0x1240 ;  /* 0x0000124000067802 */ /* 0x000fce0000000f00 */
[----:B------:R-:W-:Y:S05]  /*1230*/  CALL.REL.NOINC `($__internal_2_$__cuda_sm20_div_rn_f64_full) ;  /* 0x0000000400907944 */ /* 0x000fea0003c00000 */
.L_x_53:
[----:B------:R-:W-:-:S11]  /*1240*/  DFMA R8, R20, R16, R8 ;  /* 0x000000101408722b */ /* 0x000fd60000000008 */
.L_x_52:
[----:B------:R-:W-:Y:S01]  /*1250*/  DADD R30, R30, R16 ;  /* 0x000000001e1e7229 */ /* 0x000fe20000000010 */
[C---:B------:R-:W-:Y:S01]  /*1260*/  IMAD.WIDE R28, R5.reuse, 0x8, R28 ;  /* 0x00000008051c7825 */ /* 0x040fe200078e021c */
[----:B------:R-:W-:Y:S01]  /*1270*/  UIADD3 UR5, UPT, UPT, UR5, 0x4, URZ ;  /* 0x0000000405057890 */ /* 0x000fe2000fffe0ff */
[----:B------:R-:W-:Y:S02]  /*1280*/  DADD R18, R18, -R8 ;  /* 0x0000000012127229 */ /* 0x000fe40000000808 */
[C---:B------:R-:W-:Y:S01]  /*1290*/  IMAD.WIDE R26, R5.reuse, 0x8, R26 ;  /* 0x00000008051a7825 */ /* 0x040fe200078e021a */
[----:B------:R1:W-:Y:S01]  /*12a0*/  STG.E.64 desc[UR8][R28.64], R16 ;  /* 0x000000101c007986 */ /* 0x0003e2000c101b08 */
[----:B------:R-:W-:Y:S02]  /*12b0*/  DADD R32, R32, 4 ;  /* 0x4010000020207429 */ /* 0x000fe40000000000 */
[----:B------:R-:W-:Y:S01]  /*12c0*/  VIADD R0, R0, 0x4 ;  /* 0x0000000400007836 */ /* 0x000fe20000000000 */
[----:B------:R1:W-:Y:S01]  /*12d0*/  STG.E.64 desc[UR8][R26.64], R30 ;  /* 0x0000001e1a007986 */ /* 0x0003e2000c101b08 */
[----:B------:R-:W-:-:S02]  /*12e0*/  IMAD R2, R5, 0x4, R2 ;  /* 0x0000000405027824 */ /* 0x000fc400078e0202 */
[----:B------:R-:W-:Y:S01]  /*12f0*/  IMAD R3, R5, 0x4, R3 ;  /* 0x0000000405037824 */ /* 0x000fe200078e0203 */
[----:B------:R-:W-:-:S13]  /*1300*/  ISETP.NE.AND P0, PT, R0, RZ, PT ;  /* 0x000000ff0000720c */ /* 0x000fda0003f05270 */
[----:B-1----:R-:W-:Y:S05]  /*1310*/  @P0 BRA `(.L_x_54) ;  /* 0xffffffec00dc0947 */ /* 0x002fea000383ffff */
[----:B------:R-:W0:Y:S02]  /*1320*/  LDC R0, c[0x0][0x3cc] ;  /* 0x0000f300ff007b82 */ /* 0x000e240000000800 */
[----:B0-----:R-:W-:-:S07]  /*1330*/  LOP3.LUT R16, R0, 0x7ffffffc, RZ, 0xc0, !PT ;  /* 0x7ffffffc00107812 */ /* 0x001fce00078ec0ff */
.L_x_28:
[----:B------:R-:W-:-:S13]  /*1340*/  LOP3.LUT P0, R2, R0, 0x3, RZ, 0xc0, !PT ;  /* 0x0000000300027812 */ /* 0x000fda000780c0ff */
[----:B------:R-:W-:Y:S05]  /*1350*/  @!P0 BRA `(.L_x_27) ;  /* 0x0000000400388947 */ /* 0x000fea0003800000 */
[----:B------:R-:W1:Y:S01]  /*1360*/  S2R R3, SR_TID.X ;  /* 0x0000000000037919 */ /* 0x000e620000002100 */
[----:B------:R-:W2:Y:S01]  /*1370*/  LDCU UR5, c[0x0][0x3d0] ;  /* 0x00007a00ff0577ac */ /* 0x000ea20008000800 */
[----:B------:R-:W-:Y:S01]  /*1380*/  IADD3 R2, PT, PT, -R2, RZ, RZ ;  /* 0x000000ff02027210 */ /* 0x000fe20007ffe1ff */
[----:B------:R-:W1:Y:S01]  /*1390*/  LDCU UR6, c[0x0][0x3c8] ;  /* 0x00007900ff0677ac */ /* 0x000e620008000800 */
[----:B--2---:R-:W-:-:S04]  /*13a0*/  IMAD R0, R16, UR5, RZ ;  /* 0x0000000510007c24 */ /* 0x004fc8000f8e02ff */
[----:B-1----:R-:W-:Y:S02]  /*13b0*/  IMAD R0, R0, UR6, R3 ;  /* 0x0000000600007c24 */ /* 0x002fe4000f8e0203 */
[----:B------:R-:W-:Y:S02]  /*13c0*/  IMAD R3, R5, R16, R5 ;  /* 0x0000001005037224 */ /* 0x000fe400078e0205 */
[----:B------:R-:W-:-:S07]  /*13d0*/  VIADD R0, R0, UR4 ;  /* 0x0000000400007c36 */ /* 0x000fce0008000000 */
.L_x_61:
[----:B------:R-:W1:Y:S02]  /*13e0*/  LDC.64 R6, c[0x0][0x380] ;  /* 0x0000e000ff067b82 */ /* 0x000e640000000a00 */
[----:B-1----:R-:W-:-:S06]  /*13f0*/  IMAD.WIDE R6, R0, 0x8, R6 ;  /* 0x0000000800067825 */ /* 0x002fcc00078e0206 */
[----:B------:R-:W0:Y:S01]  /*1400*/  LDG.E.64 R6, desc[UR8][R6.64] ;  /* 0x0000000806067981 */ /* 0x000e22000c1e1b00 */
[----:B------:R-:W1:Y:S01]  /*1410*/  LDC.64 R22, c[0x0][0x388] ;  /* 0x0000e200ff167b82 */ /* 0x000e620000000a00 */
[----:B------:R-:W-:Y:S01]  /*1420*/  IMAD.WIDE R8, R3, 0x8, R34 ;  /* 0x0000000803087825 */ /* 0x000fe200078e0222 */
[----:B0-----:R-:W-:-:S07]  /*1430*/  DADD R18, R6, R18 ;  /* 0x0000000006127229 */ /* 0x001fce0000000012 */
        /* <DEDUP_REMOVED lines=13> */
.L_x_57:
[----:B------:R-:W-:Y:S01]  /*1510*/  DSETP.GEU.AND P0, PT, R18, RZ, PT ;  /* 0x000000ff1200722a */ /* 0x000fe20003f0e000 */
[----:B------:R-:W-:-:S13]  /*1520*/  CS2R R20, SRZ ;  /* 0x0000000000147805 */ /* 0x000fda000001ff00 */
[----:B------:R-:W-:Y:S05]  /*1530*/  @P0 BREAK.RELIABLE B1 ;  /* 0x0000000000010942 */ /* 0x000fea0003800100 */
[----:B------:R-:W-:Y:S05]  /*1540*/  @P0 BRA `(.L_x_58) ;  /* 0x0000000000180947 */ /* 0x000fea0003800000 */
[----:B------:R-:W-:Y:S05]  /*1550*/  BSYNC.RELIABLE B1 ;  /* 0x0000000000017941 */ /* 0x000fea0003800100 */
.L_x_56:
[----:B------:R-:W0:Y:S02]  /*1560*/  LDC.64 R6, c[0x0][0x398] ;  /* 0x0000e600ff067b82 */ /* 0x000e240000000a00 */
[----:B0-----:R-:W2:Y:S01]  /*1570*/  LDG.E.64 R6, desc[UR8][R6.64] ;  /* 0x0000000806067981 */ /* 0x001ea2000c1e1b00 */
[----:B------:R-:W-:Y:S01]  /*1580*/  MOV R20, RZ ;  /* 0x000000ff00147202 */ /* 0x000fe20000000f00 */
[----:B--2---:R-:W-:-:S06]  /*1590*/  DSETP.GT.AND P0, PT, R30, R6, PT ;  /* 0x000000061e00722a */ /* 0x004fcc0003f04000 */
[----:B------:R-:W-:-:S08]  /*15a0*/  FSEL R21, RZ, -1.875, !P0 ;  /* 0xbff00000ff157808 */ /* 0x000fd00004000000 */
.L_x_58:
[----:B------:R-:W-:Y:S05]  /*15b0*/  BSYNC.RECONVERGENT B0 ;  /* 0x0000000000007941 */ /* 0x000fea0003800200 */
.L_x_55:
[----:B------:R-:W-:Y:S05]  /*15c0*/  WARPSYNC.ALL ;  /* 0x0000000000007948 */ /* 0x000fea0003800000 */
[----:B------:R-:W0:Y:S02]  /*15d0*/  LDC.64 R12, c[0x0][0x390] ;  /* 0x0000e400ff0c7b82 */ /* 0x000e240000000a00 */
[----:B0-----:R-:W2:Y:S01]  /*15e0*/  LDG.E.64 R12, desc[UR8][R12.64] ;  /* 0x000000080c0c7981 */ /* 0x001ea2000c1e1b00 */
[----:B------:R-:W2:Y:S02]  /*15f0*/  I2F.F64.U32 R6, R16 ;  /* 0x0000001000067312 */ /* 0x000ea40000201800 */
        /* <DEDUP_REMOVED lines=23> */
.L_x_60:
[----:B------:R-:W-:-:S11]  /*1770*/  DFMA R8, R22, R20, R8 ;  /* 0x000000141608722b */ /* 0x000fd60000000008 */
.L_x_59:
[----:B------:R-:W-:Y:S01]  /*1780*/  DADD R30, R20, R30 ;  /* 0x00000000141e7229 */ /* 0x000fe2000000001e */
[----:B------:R-:W-:Y:S01]  /*1790*/  IMAD.WIDE R6, R3, 0x8, R36 ;  /* 0x0000000803067825 */ /* 0x000fe200078e0224 */
[----:B------:R-:W-:Y:S01]  /*17a0*/  DADD R18, R18, -R8 ;  /* 0x0000000012127229 */ /* 0x000fe20000000808 */
[----:B------:R-:W-:Y:S02]  /*17b0*/  IADD3 R0, PT, PT, R5, R0, RZ ;  /* 0x0000000005007210 */ /* 0x000fe40007ffe0ff */
[----:B------:R-:W-:Y:S01]  /*17c0*/  IMAD.WIDE R10, R3, 0x8, R38 ;  /* 0x00000008030a7825 */ /* 0x000fe200078e0226 */
[----:B------:R1:W-:Y:S03]  /*17d0*/  STG.E.64 desc[UR8][R6.64], R20 ;  /* 0x0000001406007986 */ /* 0x0003e6000c101b08 */
[----:B------:R-:W-:Y:S01]  /*17e0*/  VIADD R2, R2, 0x1 ;  /* 0x0000000102027836 */ /* 0x000fe20000000000 */
[----:B------:R1:W-:Y:S01]  /*17f0*/  STG.E.64 desc[UR8][R10.64], R30 ;  /* 0x0000001e0a007986 */ /* 0x0003e2000c101b08 */
[----:B------:R-:W-:-:S02]  /*1800*/  VIADD R16, R16, 0x1 ;  /* 0x0000000110107836 */ /* 0x000fc40000000000 */
[----:B------:R-:W-:Y:S01]  /*1810*/  IMAD.IADD R3, R5, 0x1, R3 ;  /* 0x0000000105037824 */ /* 0x000fe200078e0203 */
[----:B------:R-:W-:-:S13]  /*1820*/  ISETP.NE.AND P0, PT, R2, RZ, PT ;  /* 0x000000ff0200720c */ /* 0x000fda0003f05270 */
[----:B-1----:R-:W-:Y:S05]  /*1830*/  @P0 BRA `(.L_x_61) ;  /* 0xfffffff800e80947 */ /* 0x002fea000383ffff */
.L_x_27:
[----:B------:R-:W1:Y:S02]  /*1840*/  LDC.64 R2, c[0x0][0x3b0] ;  /* 0x0000ec00ff027b82 */ /* 0x000e640000000a00 */
[----:B-1----:R-:W-:-:S05]  /*1850*/  IMAD.WIDE R4, R4, 0x8, R2 ;  /* 0x0000000804047825 */ /* 0x002fca00078e0202 */
[----:B------:R-:W-:Y:S01]  /*1860*/  STG.E.64 desc[UR8][R4.64], R18 ;  /* 0x0000001204007986 */ /* 0x000fe2000c101b08 */
[----:B------:R-:W-:Y:S05]  /*1870*/  EXIT ;  /* 0x000000000000794d */ /* 0x000fea0003800000 */
        .weak           $__internal_2_$__cuda_sm20_div_rn_f64_full
        .type           $__internal_2_$__cuda_sm20_div_rn_f64_full,@function
        .size           $__internal_2_$__cuda_sm20_div_rn_f64_full,(.L_x_177 - $__internal_2_$__cuda_sm20_div_rn_f64_full)
$__internal_2_$__cuda_sm20_div_rn_f64_full:
[C---:B------:R-:W-:Y:S01]  /*1880*/  FSETP.GEU.AND P0, PT, |R13|.reuse, 1.469367938527859385e-39, PT ;  /* 0x001000000d00780b */ /* 0x040fe20003f0e200 */
[----:B------:R-:W-:Y:S01]  /*1890*/  IMAD.MOV.U32 R47, RZ, RZ, R7 ;  /* 0x000000ffff2f7224 */ /* 0x000fe200078e0007 */
[----:B------:R-:W-:Y:S01]  /*18a0*/  LOP3.LUT R14, R13, 0x800fffff, RZ, 0xc0, !PT ;  /* 0x800fffff0d0e7812 */ /* 0x000fe200078ec0ff */
[----:B------:R-:W-:Y:S01]  /*18b0*/  IMAD.MOV.U32 R46, RZ, RZ, R8 ;  /* 0x000000ffff2e7224 */ /* 0x000fe200078e0008 */
[----:B------:R-:W-:Y:S01]  /*18c0*/  MOV R10, 0x1 ;  /* 0x00000001000a7802 */ /* 0x000fe20000000f00 */
[----:B------:R-:W-:Y:S01]  /*18d0*/  IMAD.MOV.U32 R8, RZ, RZ, 0x1ca00000 ;  /* 0x1ca00000ff087424 */ /* 0x000fe200078e00ff */
[----:B------:R-:W-:Y:S01]  /*18e0*/  LOP3.LUT R15, R14, 0x3ff00000, RZ, 0xfc, !PT ;  /* 0x3ff000000e0f7812 */ /* 0x000fe200078efcff */
[----:B------:R-:W-:Y:S01]  /*18f0*/  IMAD.MOV.U32 R14, RZ, RZ, R12 ;  /* 0x000000ffff0e7224 */ /* 0x000fe200078e000c */
[----:B------:R-:W-:Y:S01]  /*1900*/  LOP3.LUT R7, R47, 0x7ff00000, RZ, 0xc0, !PT ;  /* 0x7ff000002f077812 */ /* 0x000fe200078ec0ff */
[----:B------:R-:W-:-:S04]  /*1910*/  IMAD.MOV.U32 R44, RZ, RZ, R46 ;  /* 0x000000ffff2c7224 */ /* 0x000fc800078e002e */
[----:B------:R-:W-:-:S06]  /*1920*/  @!P0 DMUL R14, R12, 8.98846567431157953865e+307 ;  /* 0x7fe000000c0e8828 */ /* 0x000fcc0000000000 */
[----:B------:R-:W0:Y:S02]  /*1930*/  MUFU.RCP64H R11, R15 ;  /* 0x0000000f000b7308 */ /* 0x000e240000001800 */
[----:B0-----:R-:W-:-:S08]  /*1940*/  DFMA R48, R10, -R14, 1 ;  /* 0x3ff000000a30742b */ /* 0x001fd0000000080e */
[----:B------:R-:W-:-:S08]  /*1950*/  DFMA R48, R48, R48, R48 ;  /* 0x000000303030722b */ /* 0x000fd00000000030 */
[----:B------:R-:W-:Y:S01]  /*1960*/  DFMA R48, R10, R48, R10 ;  /* 0x000000300a30722b */ /* 0x000fe2000000000a */
[----:B------:R-:W-:-:S04]  /*1970*/  LOP3.LUT R10, R13, 0x7ff00000, RZ, 0xc0, !PT ;  /* 0x7ff000000d0a7812 */ /* 0x000fc800078ec0ff */
[----:B------:R-:W-:-:S03]  /*1980*/  ISETP.GE.U32.AND P1, PT, R7, R10, PT ;  /* 0x0000000a0700720c */ /* 0x000fc60003f26070 */
[----:B------:R-:W-:Y:S01]  /*1990*/  DFMA R42, R48, -R14, 1 ;  /* 0x3ff00000302a742b */ /* 0x000fe2000000080e */
[----:B------:R-:W-:Y:S02]  /*19a0*/  SEL R9, R8, 0x63400000, !P1 ;  /* 0x6340000008097807 */ /* 0x000fe40004800000 */
[----:B------:R-:W-:Y:S02]  /*19b0*/  FSETP.GEU.AND P1, PT, |R47|, 1.469367938527859385e-39, PT ;  /* 0x001000002f00780b */ /* 0x000fe40003f2e200 */
[----:B------:R-:W-:-:S03]  /*19c0*/  LOP3.LUT R45, R9, 0x800fffff, R47, 0xf8, !PT ;  /* 0x800fffff092d7812 */ /* 0x000fc600078ef82f */
[----:B------:R-:W-:Y:S01]  /*19d0*/  DFMA R48, R48, R42, R48 ;  /* 0x0000002a3030722b */ /* 0x000fe20000000030 */
[----:B------:R-:W-:-:S07]  /*19e0*/  MOV R9, R7 ;  /* 0x0000000700097202 */ /* 0x000fce0000000f00 */
[----:B------:R-:W-:Y:S05]  /*19f0*/  @P1 BRA `(.L_x_62) ;  /* 0x0000000000201947 */ /* 0x000fea0003800000 */
[----:B------:R-:W-:-:S04]  /*1a00*/  LOP3.LUT R42, R13, 0x7ff00000, RZ, 0xc0, !PT ;  /* 0x7ff000000d2a7812 */ /* 0x000fc800078ec0ff */
[----:B------:R-:W-:Y:S01]  /*1a10*/  ISETP.GE.U32.AND P1, PT, R7, R42, PT ;  /* 0x0000002a0700720c */ /* 0x000fe20003f26070 */
[----:B------:R-:W-:-:S03]  /*1a20*/  IMAD.MOV.U32 R42, RZ, RZ, RZ ;  /* 0x000000ffff2a7224 */ /* 0x000fc600078e00ff */
[----:B------:R-:W-:-:S04]  /*1a30*/  SEL R9, R8, 0x63400000, !P1 ;  /* 0x6340000008097807 */ /* 0x000fc80004800000 */
[----:B------:R-:W-:-:S04]  /*1a40*/  LOP3.LUT R9, R9, 0x80000000, R47, 0xf8, !PT ;  /* 0x8000000009097812 */ /* 0x000fc800078ef82f */
[----:B------:R-:W-:-:S06]  /*1a50*/  LOP3.LUT R43, R9, 0x100000, RZ, 0xfc, !PT ;  /* 0x00100000092b7812 */ /* 0x000fcc00078efcff */
[----:B------:R-:W-:-:S10]  /*1a60*/  DFMA R44, R44, 2, -R42 ;  /* 0x400000002c2c782b */ /* 0x000fd4000000082a */
[----:B------:R-:W-:-:S07]  /*1a70*/  LOP3.LUT R9, R45, 0x7ff00000, RZ, 0xc0, !PT ;  /* 0x7ff000002d097812 */ /* 0x000fce00078ec0ff */
.L_x_62:
[----:B------:R-:W-:Y:S01]  /*1a80*/  VIADD R11, R9, 0xffffffff ;  /* 0xffffffff090b7836 */ /* 0x000fe20000000000 */
[----:B------:R-:W-:Y:S01]  /*1a90*/  @!P0 LOP3.LUT R10, R15, 0x7ff00000, RZ, 0xc0, !PT ;  /* 0x7ff000000f0a8812 */ /* 0x000fe200078ec0ff */
[----:B------:R-:W-:-:S03]  /*1aa0*/  DMUL R42, R48, R44 ;  /* 0x0000002c302a7228 */ /* 0x000fc60000000000 */
[----:B------:R-:W-:Y:S02]  /*1ab0*/  ISETP.GT.U32.AND P0, PT, R11, 0x7feffffe, PT ;  /* 0x7feffffe0b00780c */ /* 0x000fe40003f04070 */
[----:B------:R-:W-:-:S03]  /*1ac0*/  IADD3 R11, PT, PT, R10, -0x1, RZ ;  /* 0xffffffff0a0b7810 */ /* 0x000fc60007ffe0ff */
[----:B------:R-:W-:Y:S01]  /*1ad0*/  DFMA R50, R42, -R14, R44 ;  /* 0x8000000e2a32722b */ /* 0x000fe2000000002c */
[----:B------:R-:W-:-:S07]  /*1ae0*/  ISETP.GT.U32.OR P0, PT, R11, 0x7feffffe, P0 ;  /* 0x7feffffe0b00780c */ /* 0x000fce0000704470 */
[----:B------:R-:W-:-:S06]  /*1af0*/  DFMA R42, R48, R50, R42 ;  /* 0x00000032302a722b */ /* 0x000fcc000000002a */
[----:B------:R-:W-:Y:S05]  /*1b00*/  @P0 BRA `(.L_x_63) ;  /* 0x0000000000740947 */ /* 0x000fea0003800000 */
[----:B------:R-:W-:-:S04]  /*1b10*/  LOP3.LUT R10, R13, 0x7ff00000, RZ, 0xc0, !PT ;  /* 0x7ff000000d0a7812 */ /* 0x000fc800078ec0ff */
[CC--:B------:R-:W-:Y:S02]  /*1b20*/  VIADDMNMX R9, R7.reuse, -R10.reuse, 0xb9600000, !PT ;  /* 0xb960000007097446 */ /* 0x0c0fe4000780090a */
[----:B------:R-:W-:Y:S01]  /*1b30*/  ISETP.GE.U32.AND P0, PT, R7, R10, PT ;  /* 0x0000000a0700720c */ /* 0x000fe20003f06070 */
[----:B------:R-:W-:Y:S01]  /*1b40*/  IMAD.MOV.U32 R10, RZ, RZ, RZ ;  /* 0x000000ffff0a7224 */ /* 0x000fe200078e00ff */
[----:B------:R-:W-:Y:S02]  /*1b50*/  VIMNMX R9, PT, PT, R9, 0x46a00000, PT ;  /* 0x46a0000009097848 */ /* 0x000fe40003fe0100 */
[----:B------:R-:W-:-:S05]  /*1b60*/  SEL R8, R8, 0x63400000, !P0 ;  /* 0x6340000008087807 */ /* 0x000fca0004000000 */
[----:B------:R-:W-:-:S04]  /*1b70*/  IMAD.IADD R8, R9, 0x1, -R8 ;  /* 0x0000000109087824 */ /* 0x000fc800078e0a08 */
[----:B------:R-:W-:-:S06]  /*1b80*/  VIADD R11, R8, 0x7fe00000 ;  /* 0x7fe00000080b7836 */ /* 0x000fcc0000000000 */
[----:B------:R-:W-:-:S10]  /*1b90*/  DMUL R48, R42, R10 ;  /* 0x0000000a2a307228 */ /* 0x000fd40000000000 */
[----:B------:R-:W-:-:S13]  /*1ba0*/  FSETP.GTU.AND P0, PT, |R49|, 1.469367938527859385e-39, PT ;  /* 0x001000003100780b */ /* 0x000fda0003f0c200 */
[----:B------:R-:W-:Y:S05]  /*1bb0*/  @P0 BRA `(.L_x_64) ;  /* 0x0000000000a80947 */ /* 0x000fea0003800000 */
[----:B------:R-:W-:-:S06]  /*1bc0*/  DFMA R14, R42, -R14, R44 ;  /* 0x8000000e2a0e722b */ /* 0x000fcc000000002c */
[----:B------:R-:W-:-:S04]  /*1bd0*/  MOV R14, RZ ;  /* 0x000000ff000e7202 */ /* 0x000fc80000000f00 */
[C---:B------:R-:W-:Y:S02]  /*1be0*/  FSETP.NEU.AND P0, PT, R15.reuse, RZ, PT ;  /* 0x000000ff0f00720b */ /* 0x040fe40003f0d000 */
[----:B------:R-:W-:-:S04]  /*1bf0*/  LOP3.LUT R12, R15, 0x80000000, R13, 0x48, !PT ;  /* 0x800000000f0c7812 */ /* 0x000fc800078e480d */
[----:B------:R-:W-:-:S07]  /*1c00*/  LOP3.LUT R15, R12, R11, RZ, 0xfc, !PT ;  /* 0x0000000b0c0f7212 */ /* 0x000fce00078efcff */
[----:B------:R-:W-:Y:S05]  /*1c10*/  @!P0 BRA `(.L_x_64) ;  /* 0x0000000000908947 */ /* 0x000fea0003800000 */
[----:B------:R-:W-:Y:S01]  /*1c20*/  IMAD.MOV R11, RZ, RZ, -R8 ;  /* 0x000000ffff0b7224 */ /* 0x000fe200078e0a08 */
[----:B------:R-:W-:Y:S01]  /*1c30*/  IADD3 R8, PT, PT, -R8, -0x43300000, RZ ;  /* 0xbcd0000008087810 */ /* 0x000fe20007ffe1ff */
[----:B------:R-:W-:-:S06]  /*1c40*/  IMAD.MOV.U32 R10, RZ, RZ, RZ ;  /* 0x000000ffff0a7224 */ /* 0x000fcc00078e00ff */
[----:B------:R-:W-:Y:S02]  /*1c50*/  DFMA R10, R48, -R10, R42 ;  /* 0x8000000a300a722b */ /* 0x000fe4000000002a */
[----:B------:R-:W-:-:S08]  /*1c60*/  DMUL.RP R42, R42, R14 ;  /* 0x0000000e2a2a7228 */ /* 0x000fd00000008000 */
[----:B------:R-:W-:Y:S02]  /*1c70*/  FSETP.NEU.AND P0, PT, |R11|, R8, PT ;  /* 0x000000080b00720b */ /* 0x000fe40003f0d200 */
[----:B------:R-:W-:Y:S02]  /*1c80*/  LOP3.LUT R12, R43, R12, RZ, 0x3c, !PT ;  /* 0x0000000c2b0c7212 */ /* 0x000fe400078e3cff */
[----:B------:R-:W-:Y:S02]  /*1c90*/  FSEL R8, R42, R48, !P0 ;  /* 0x000000302a087208 */ /* 0x000fe40004000000 */
[----:B------:R-:W-:-:S03]  /*1ca0*/  FSEL R9, R12, R49, !P0 ;  /* 0x000000310c097208 */ /* 0x000fc60004000000 */
[----:B------:R-:W-:Y:S01]  /*1cb0*/  IMAD.MOV.U32 R48, RZ, RZ, R8 ;  /* 0x000000ffff307224 */ /* 0x000fe200078e0008 */
[----:B------:R-:W-:Y:S01]  /*1cc0*/  MOV R49, R9 ;  /* 0x0000000900317202 */ /* 0x000fe20000000f00 */
[----:B------:R-:W-:Y:S06]  /*1cd0*/  BRA `(.L_x_64) ;  /* 0x0000000000607947 */ /* 0x000fec0003800000 */
.L_x_63:
[----:B------:R-:W-:-:S14]  /*1ce0*/  DSETP.NAN.AND P0, PT, R46, R46, PT ;  /* 0x0000002e2e00722a */ /* 0x000fdc0003f08000 */
[----:B------:R-:W-:Y:S05]  /*1cf0*/  @P0 BRA `(.L_x_65) ;  /* 0x00000000004c0947 */ /* 0x000fea0003800000 */
[----:B------:R-:W-:-:S14]  /*1d00*/  DSETP.NAN.AND P0, PT, R12, R12, PT ;  /* 0x0000000c0c00722a */ /* 0x000fdc0003f08000 */
[----:B------:R-:W-:Y:S05]  /*1d10*/  @P0 BRA `(.L_x_66) ;  /* 0x0000000000340947 */ /* 0x000fea0003800000 */
[----:B------:R-:W-:Y:S01]  /*1d20*/  ISETP.NE.AND P0, PT, R9, R10, PT ;  /* 0x0000000a0900720c */ /* 0x000fe20003f05270 */
[----:B------:R-:W-:Y:S02]  /*1d30*/  IMAD.MOV.U32 R48, RZ, RZ, 0x0 ;  /* 0x00000000ff307424 */ /* 0x000fe400078e00ff */
[----:B------:R-:W-:-:S10]  /*1d40*/  IMAD.MOV.U32 R49, RZ, RZ, -0x80000 ;  /* 0xfff80000ff317424 */ /* 0x000fd400078e00ff */
[----:B------:R-:W-:Y:S05]  /*1d50*/  @!P0 BRA `(.L_x_64) ;  /* 0x0000000000408947 */ /* 0x000fea0003800000 */
[----:B------:R-:W-:Y:S02]  /*1d60*/  ISETP.NE.AND P0, PT, R9, 0x7ff00000, PT ;  /* 0x7ff000000900780c */ /* 0x000fe40003f05270 */
[----:B------:R-:W-:Y:S02]  /*1d70*/  LOP3.LUT R13, R47, 0x80000000, R13, 0x48, !PT ;  /* 0x800000002f0d7812 */ /* 0x000fe400078e480d */
[----:B------:R-:W-:-:S13]  /*1d80*/  ISETP.EQ.OR P0, PT, R10, RZ, !P0 ;  /* 0x000000ff0a00720c */ /* 0x000fda0004702670 */
[----:B------:R-:W-:Y:S01]  /*1d90*/  @P0 LOP3.LUT R7, R13, 0x7ff00000, RZ, 0xfc, !PT ;  /* 0x7ff000000d070812 */ /* 0x000fe200078efcff */
[----:B------:R-:W-:Y:S01]  /*1da0*/  @!P0 IMAD.MOV.U32 R48, RZ, RZ, RZ ;  /* 0x000000ffff308224 */ /* 0x000fe200078e00ff */
[----:B------:R-:W-:Y:S01]  /*1db0*/  @!P0 MOV R49, R13 ;  /* 0x0000000d00318202 */ /* 0x000fe20000000f00 */
[----:B------:R-:W-:Y:S02]  /*1dc0*/  @P0 IMAD.MOV.U32 R48, RZ, RZ, RZ ;  /* 0x000000ffff300224 */ /* 0x000fe400078e00ff */
[----:B------:R-:W-:Y:S01]  /*1dd0*/  @P0 IMAD.MOV.U32 R49, RZ, RZ, R7 ;  /* 0x000000ffff310224 */ /* 0x000fe200078e0007 */
[----:B------:R-:W-:Y:S06]  /*1de0*/  BRA `(.L_x_64) ;  /* 0x00000000001c7947 */ /* 0x000fec0003800000 */
.L_x_66:
[----:B------:R-:W-:Y:S01]  /*1df0*/  LOP3.LUT R7, R13, 0x80000, RZ, 0xfc, !PT ;  /* 0x000800000d077812 */ /* 0x000fe200078efcff */
[----:B------:R-:W-:-:S03]  /*1e00*/  IMAD.MOV.U32 R48, RZ, RZ, R12 ;  /* 0x000000ffff307224 */ /* 0x000fc600078e000c */
[----:B------:R-:W-:Y:S01]  /*1e10*/  MOV R49, R7 ;  /* 0x0000000700317202 */ /* 0x000fe20000000f00 */
[----:B------:R-:W-:Y:S06]  /*1e20*/  BRA `(.L_x_64) ;  /* 0x00000000000c7947 */ /* 0x000fec0003800000 */
.L_x_65:
[----:B------:R-:W-:Y:S01]  /*1e30*/  LOP3.LUT R7, R47, 0x80000, RZ, 0xfc, !PT ;  /* 0x000800002f077812 */ /* 0x000fe200078efcff */
[----:B------:R-:W-:-:S04]  /*1e40*/  IMAD.MOV.U32 R48, RZ, RZ, R46 ;  /* 0x000000ffff307224 */ /* 0x000fc800078e002e */
[----:B------:R-:W-:-:S07]  /*1e50*/  IMAD.MOV.U32 R49, RZ, RZ, R7 ;  /* 0x000000ffff317224 */ /* 0x000fce00078e0007 */
.L_x_64:
[----:B------:R-:W-:Y:S01]  /*1e60*/  IMAD.MOV.U32 R7, RZ, RZ, 0x0 ;  /* 0x00000000ff077424 */ /* 0x000fe200078e00ff */
[----:B------:R-:W-:Y:S01]  /*1e70*/  MOV R9, R49 ;  /* 0x0000003100097202 */ /* 0x000fe20000000f00 */
[----:B------:R-:W-:Y:S02]  /*1e80*/  IMAD.MOV.U32 R8, RZ, RZ, R48 ;  /* 0x000000ffff087224 */ /* 0x000fe400078e0030 */
[----:B------:R-:W-:Y:S05]  /*1e90*/  RET.REL.NODEC R6 `(forward_kernel_fp64) ;  /* 0xffffffe006587950 */ /* 0x000fea0003c3ffff */
.L_x_67:
        /* <DEDUP_REMOVED lines=14> */
.L_x_177:


//--------------------- .text.backward_kernel_fp16 --------------------------
	.section	.text.backward_kernel_fp16,"ax",@progbits
	.align	128
        .global         backward_kernel_fp16
        .type           backward_kernel_fp16,@function
        .size           backward_kernel_fp16,(.L_x_183 - backward_kernel_fp16)
        .other          backward_kernel_fp16,@"STO_CUDA_ENTRY STV_DEFAULT"
backward_kernel_fp16:
.text.backward_kernel_fp16:
[----:B------:R-:W-:Y:S01]  /*0000*/  LDC R1, c[0x0][0x37c] ;  /* 0x0000df00ff017b82 */ /* 0x000fe20000000800 */
[----:B------:R-:W0:Y:S07]  /*0010*/  S2R R5, SR_TID.X ;  /* 0x0000000000057919 */ /* 0x000e2e0000002100 */
[----:B------:R-:W1:Y:S01]  /*0020*/  S2UR UR4, SR_CTAID.X ;  /* 0x00000000000479c3 */ /* 0x000e620000002500 */
[----:B------:R-:W1:Y:S01]  /*0030*/  LDCU UR5, c[0x0][0x360] ;  /* 0x00006c00ff0577ac */ /* 0x000e620008000800 */
[----:B------:R-:W2:Y:S01]  /*0040*/  LDCU UR7, c[0x0][0x3d8] ;  /* 0x00007b00ff0777ac */ /* 0x000ea20008000800 */
[----:B------:R-:W2:Y:S01]  /*0050*/  LDCU UR10, c[0x0][0x3d0] ;  /* 0x00007a00ff0a77ac */ /* 0x000ea20008000800 */
[----:B------:R-:W3:Y:S01]  /*0060*/  LDCU UR6, c[0x0][0x3d4] ;  /* 0x00007a80ff0677ac */ /* 0x000ee20008000800 */
[----:B-1----:R-:W-:-:S02]  /*0070*/  UIMAD UR4, UR4, UR5, URZ ;  /* 0x00000005040472a4 */ /* 0x002fc4000f8e02ff */
[----:B--2---:R-:W-:-:S04]  /*0080*/  UIMAD UR5, UR7, UR10, URZ ;  /* 0x0000000a070572a4 */ /* 0x004fc8000f8e02ff */
[----:B0-----:R-:W-:-:S04]  /*0090*/  IADD3 R0, PT, PT, R5, UR4, RZ ;  /* 0x0000000405007c10 */ /* 0x001fc8000fffe0ff */
[----:B------:R-:W-:-:S13]  /*00a0*/  ISETP.GE.AND P0, PT, R0, UR5, PT ;  /* 0x0000000500007c0c */ /* 0x000fda000bf06270 */
[----:B---3--:R-:W-:Y:S05]  /*00b0*/  @P0 EXIT ;  /* 0x000000000000094d */ /* 0x008fea0003800000 */
[----:B------:R-:W0:Y:S02]  /*00c0*/  LDC R4, c[0x0][0x3d4] ;  /* 0x0000f500ff047b82 */ /* 0x000e240000000800 */
[----:B0-----:R-:W-:-:S13]  /*00d0*/  ISETP.GE.AND P0, PT, R4, 0x1, PT ;  /* 0x000000010400780c */ /* 0x001fda0003f06270 */
[----:B------:R-:W-:Y:S05]  /*00e0*/  @!P0 EXIT ;  /* 0x000000000000894d */ /* 0x000fea0003800000 */
[----:B------:R-:W0:Y:S01]  /*00f0*/  LDC.64 R30, c[0x0][0x3b8] ;  /* 0x0000ee00ff1e7b82 */ /* 0x000e220000000a00 */
[----:B------:R-:W-:Y:S02]  /*0100*/  IMAD.MOV.U32 R6, RZ, RZ, 0x3c00 ;  /* 0x00003c00ff067424 */ /* 0x000fe400078e00ff */
[----:B------:R-:W-:Y:S02]  /*0110*/  HFMA2 R7, -RZ, RZ, 1.875, 0 ;  /* 0x3f800000ff077431 */ /* 0x000fe400000001ff */
[C---:B------:R-:W-:Y:S01]  /*0120*/  VIADD R3, R4.reuse, 0xffffffff ;  /* 0xffffffff04037836 */ /* 0x040fe20000000000 */
[----:B------:R-:W-:Y:S01]  /*0130*/  PRMT R28, RZ, 0x7610, R28 ;  /* 0x00007610ff1c7816 */ /* 0x000fe2000000001c */
[----:B------:R-:W-:Y:S02]  /*0140*/  IMAD R4, R4, UR7, RZ ;  /* 0x0000000704047c24 */ /* 0x000fe4000f8e02ff */
[C---:B------:R-:W-:Y:S02]  /*0150*/  HMUL2 R0, R6.reuse.H0_H0, 0.405029296875, 0.405029296875 ;  /* 0x367b367b06007832 */ /* 0x040fe40000000800 */
[--C-:B------:R-:W-:Y:S01]  /*0160*/  IMAD R3, R3, UR5, R5.reuse ;  /* 0x0000000503037c24 */ /* 0x100fe2000f8e0205 */
[----:B------:R-:W-:Y:S01]  /*0170*/  HSETP2.LT.AND P3, PT, R6.H0_H0, 8.523464202880859375e-06, 8.523464202880859375e-06, PT ;  /* 0x008f008f06007434 */ /* 0x000fe20003f61800 */
[----:B------:R-:W-:-:S02]  /*0180*/  IMAD R4, R4, UR10, R5 ;  /* 0x0000000a04047c24 */ /* 0x000fc4000f8e0205 */
[----:B------:R-:W-:Y:S01]  /*0190*/  HMUL2 R0, R0.H0_H0, R0.H0_H0 ;  /* 0x2000000000007232 */ /* 0x000fe20000000800 */
[----:B------:R-:W-:Y:S01]  /*01a0*/  PRMT R27, R27, 0x5410, RZ ;  /* 0x000054101b1b7816 */ /* 0x000fe200000000ff */
[----:B------:R-:W1:Y:S01]  /*01b0*/  LDCU.64 UR8, c[0x0][0x358] ;  /* 0x00006b00ff0877ac */ /* 0x000e620008000a00 */
[----:B------:R-:W-:Y:S01]  /*01c0*/  IADD3 R3, PT, PT, R3, UR4, RZ ;  /* 0x0000000403037c10 */ /* 0x000fe2000fffe0ff */
[----:B------:R-:W-:Y:S02]  /*01d0*/  HMUL2 R2, R0.H0_H0, 2, 2 ;  /* 0x4000400000027832 */ /* 0x000fe40000000800 */
[----:B------:R-:W-:Y:S01]  /*01e0*/  FFMA R0, R7, -1, R7 ;  /* 0xbf80000007007823 */ /* 0x000fe20000000007 */
[----:B------:R-:W-:-:S03]  /*01f0*/  VIADD R4, R4, UR4 ;  /* 0x0000000404047c36 */ /* 0x000fc60008000000 */
[----:B------:R-:W-:Y:S01]  /*0200*/  FFMA R0, R0, R7, 1 ;  /* 0x3f80000000007423 */ /* 0x000fe20000000007 */
[----:B------:R-:W-:-:S07]  /*0210*/  HADD2.F32 R2, -RZ, R2.H0_H0 ;  /* 0x20000002ff027230 */ /* 0x000fce0000004100 */
.L_x_68:
[----:B--2---:R-:W2:Y:S01]  /*0220*/  LDC.64 R8, c[0x0][0x3a0] ;  /* 0x0000e800ff087b82 */ /* 0x004ea20000000a00 */
[----:B01----:R-:W3:Y:S07]  /*0230*/  LDG.E.U16 R20, desc[UR8][R30.64] ;  /* 0x000000081e147981 */ /* 0x003eee000c1e1500 */
[----:B------:R-:W0:Y:S08]  /*0240*/  LDC.64 R14, c[0x0][0x3c0] ;  /* 0x0000f000ff0e7b82 */ /* 0x000e300000000a00 */
[----:B------:R-:W1:Y:S01]  /*0250*/  LDC.64 R16, c[0x0][0x3b0] ;  /* 0x0000ec00ff107b82 */ /* 0x000e620000000a00 */
[----:B--2---:R-:W-:-:S07]  /*0260*/  IMAD.WIDE R8, R3, 0x2, R8 ;  /* 0x0000000203087825 */ /* 0x004fce00078e0208 */
[----:B------:R-:W2:Y:S01]  /*0270*/  LDC.64 R10, c[0x0][0x3a8] ;  /* 0x0000ea00ff0a7b82 */ /* 0x000ea20000000a00 */
[----:B------:R-:W3:Y:S07]  /*0280*/  LDG.E.U16 R9, desc[UR8][R8.64] ;  /* 0x0000000808097981 */ /* 0x000eee000c1e1500 */
[----:B------:R-:W4:Y:S01]  /*0290*/  LDC.64 R12, c[0x0][0x380] ;  /* 0x0000e000ff0c7b82 */ /* 0x000f220000000a00 */
[----:B0-----:R-:W5:Y:S04]  /*02a0*/  LDG.E.U16 R18, desc[UR8][R14.64] ;  /* 0x000000080e127981 */ /* 0x001f68000c1e1500 */
[----:B-1----:R-:W5:Y:S01]  /*02b0*/  LDG.E.U16 R5, desc[UR8][R16.64] ;  /* 0x0000000810057981 */ /* 0x002f62000c1e1500 */
[----:B--2---:R-:W-:-:S05]  /*02c0*/  IMAD.WIDE R10, R4, 0x2, R10 ;  /* 0x00000002040a7825 */ /* 0x004fca00078e020a */
[----:B------:R-:W2:Y:S01]  /*02d0*/  LDG.E.U16 R6, desc[UR8][R10.64] ;  /* 0x000000080a067981 */ /* 0x000ea2000c1e1500 */
[----:B----4-:R-:W-:-:S05]  /*02e0*/  IMAD.WIDE R12, R3, 0x2, R12 ;  /* 0x00000002030c7825 */ /* 0x010fca00078e020c */
[----:B------:R0:W4:Y:S01]  /*02f0*/  LDG.E.U16 R7, desc[UR8][R12.64] ;  /* 0x000000080c077981 */ /* 0x000122000c1e1500 */
[----:B------:R-:W1:Y:S01]  /*0300*/  MUFU.RCP R19, R2 ;  /* 0x0000000200137308 */ /* 0x000e620000001000 */
[----:B------:R-:W-:Y:S01]  /*0310*/  MOV R26, 0x3c00 ;  /* 0x00003c00001a7802 */ /* 0x000fe20000000f00 */
[----:B---3--:R-:W-:Y:S02]  /*0320*/  HADD2 R20, R20.H0_H0, -R9.H0_H0 ;  /* 0xa000000914147230 */ /* 0x008fe40000000800 */
[----:B-----5:R-:W-:-:S05]  /*0330*/  HADD2 R18, R9.H0_H0, -R18.H0_H0 ;  /* 0xa000001209127230 */ /* 0x020fca0000000800 */
[----:B------:R-:W-:-:S05]  /*0340*/  PRMT R20, R20, 0x5410, R18 ;  /* 0x0000541014147816 */ /* 0x000fca0000000012 */
[----:B------:R-:W-:-:S04]  /*0350*/  HADD2 R9, R20, -RZ.H0_H0 ;  /* 0xa00000ff14097230 */ /* 0x000fc80000000000 */
[----:B------:R-:W-:-:S05]  /*0360*/  HFMA2 R9, -R9, R9, -RZ ;  /* 0x0000000909097231 */ /* 0x000fca00001001ff */
[----:B------:R-:W-:-:S05]  /*0370*/  HADD2.F32 R15, -RZ, R9.H0_H0 ;  /* 0x20000009ff0f7230 */ /* 0x000fca0000004100 */
[----:B-1----:R-:W-:Y:S01]  /*0380*/  FMUL R22, R19, R15 ;  /* 0x0000000f13167220 */ /* 0x002fe20000400000 */
[----:B------:R-:W-:-:S04]  /*0390*/  HMUL2 R8, R5.H0_H0, 0.405029296875, 0.405029296875 ;  /* 0x367b367b05087832 */ /* 0x000fc80000000800 */
[----:B------:R-:W-:Y:S01]  /*03a0*/  F2FP.F16.F32.PACK_AB R14, RZ, R22 ;  /* 0x00000016ff0e723e */ /* 0x000fe200000000ff */
[----:B------:R-:W-:-:S04]  /*03b0*/  HMUL2 R8, R8.H0_H0, R8.H0_H0 ;  /* 0x2000000808087232 */ /* 0x000fc80000000800 */
[C---:B------:R-:W-:Y:S02]  /*03c0*/  HSETP2.GEU.AND P1, PT, |R14|.reuse.H0_H0, 8.523464202880859375e-06, 8.523464202880859375e-06, PT ;  /* 0x008f008f0e007434 */ /* 0x040fe40003f2ea00 */
[----:B------:R-:W-:Y:S01]  /*03d0*/  HSETP2.GT.AND P0, PT, |R14|.H0_H0, RZ.H0_H0, PT ;  /* 0x200000ff0e007234 */ /* 0x000fe20003f04a00 */
[----:B------:R-:W-:-:S04]  /*03e0*/  HMUL2 R8, R8.H0_H0, 2, 2 ;  /* 0x4000400008087832 */ /* 0x000fc80000000800 */
[----:B------:R-:W-:Y:S01]  /*03f0*/  PLOP3.LUT P0, PT, P1, P0, PT, 0xf2, 0x2f ;  /* 0x00000000002f781c */ /* 0x000fe20000f01e72 */
[----:B0-----:R-:W-:Y:S02]  /*0400*/  HADD2.F32 R12, -RZ, R8.H0_H0 ;  /* 0x20000008ff0c7230 */ /* 0x001fe40000004100 */
[----:B--2---:R-:W-:Y:S02]  /*0410*/  HADD2 R25, R6.H0_H0, -R5.H0_H0 ;  /* 0xa000000506197230 */ /* 0x004fe40000000800 */
[----:B------:R-:W0:Y:S02]  /*0420*/  MUFU.RCP R10, R12 ;  /* 0x0000000c000a7308 */ /* 0x000e240000001000 */
[----:B------:R-:W-:-:S06]  /*0430*/  HADD2 R8, R25.H0_H0, -RZ.H0_H0 ;  /* 0xa00000ff19087230 */ /* 0x000fcc0000000800 */
[----:B------:R-:W-:Y:S01]  /*0440*/  @!P0 FFMA R16, -R2, R22, R15 ;  /* 0x0000001602108223 */ /* 0x000fe2000000010f */
[----:B------:R-:W-:-:S03]  /*0450*/  HMUL2 R13, -R8.H0_H0, R8.H0_H0 ;  /* 0x20000008080d7232 */ /* 0x000fc60000000900 */
[----:B------:R-:W-:Y:S01]  /*0460*/  @!P0 FFMA R16, R19, R16, R22 ;  /* 0x0000001013108223 */ /* 0x000fe20000000016 */
[----:B------:R-:W-:Y:S02]  /*0470*/  HADD2 R11, -R6.H0_H0, -RZ.H0_H0 ;  /* 0xa00000ff060b7230 */ /* 0x000fe40000000900 */
[----:B------:R-:W-:Y:S02]  /*0480*/  HADD2.F32 R13, -RZ, R13.H0_H0 ;  /* 0x2000000dff0d7230 */ /* 0x000fe40000004100 */
[----:B------:R-:W-:Y:S01]  /*0490*/  @!P0 F2FP.F16.F32.PACK_AB R14, RZ, R16 ;  /* 0x00000010ff0e823e */ /* 0x000fe200000000ff */
[----:B------:R-:W-:Y:S02]  /*04a0*/  HMUL2 R22, -R11.H0_H0, R11.H0_H0 ;  /* 0x2000000b0b167232 */ /* 0x000fe40000000900 */
[----:B0-----:R-:W-:Y:S02]  /*04b0*/  FMUL R15, R13, R10 ;  /* 0x0000000a0d0f7220 */ /* 0x001fe40000400000 */
[----:B------:R-:W-:-:S02]  /*04c0*/  HADD2.F32 R8, -RZ, R14.H0_H0 ;  /* 0x2000000eff087230 */ /* 0x000fc40000004100 */
[----:B------:R-:W-:Y:S01]  /*04d0*/  HADD2.F32 R22, -RZ, R22.H0_H0 ;  /* 0x20000016ff167230 */ /* 0x000fe20000004100 */
[----:B------:R-:W-:Y:S02]  /*04e0*/  F2FP.F16.F32.PACK_AB R23, RZ, R15 ;  /* 0x0000000fff17723e */ /* 0x000fe400000000ff */
[----:B------:R-:W-:Y:S02]  /*04f0*/  FFMA R16, R8, 1.4426950216293334961, -RZ ;  /* 0x3fb8aa3b08107823 */ /* 0x000fe400000008ff */
[----:B------:R-:W-:Y:S01]  /*0500*/  FMUL R11, R10, R22 ;  /* 0x000000160a0b7220 */ /* 0x000fe20000400000 */
[C---:B------:R-:W-:Y:S02]  /*0510*/  HSETP2.GEU.AND P2, PT, |R23|.reuse.H0_H0, 8.523464202880859375e-06, 8.523464202880859375e-06, PT ;  /* 0x008f008f17007434 */ /* 0x040fe40003f4ea00 */
[----:B------:R-:W-:Y:S01]  /*0520*/  HSETP2.GT.AND P1, PT, |R23|.H0_H0, RZ.H0_H0, PT ;  /* 0x200000ff17007234 */ /* 0x000fe20003f24a00 */
[----:B------:R-:W0:Y:S01]  /*0530*/  MUFU.EX2 R16, R16 ;  /* 0x0000001000107308 */ /* 0x000e220000000800 */
[----:B------:R-:W-:-:S03]  /*0540*/  F2FP.F16.F32.PACK_AB R24, RZ, R11 ;  /* 0x0000000bff18723e */ /* 0x000fc600000000ff */
[----:B------:R-:W-:Y:S02]  /*0550*/  PLOP3.LUT P1, PT, P2, P1, PT, 0xf2, 0x2f ;  /* 0x00000000002f781c */ /* 0x000fe40001723e72 */
[C---:B------:R-:W-:Y:S02]  /*0560*/  HSETP2.GEU.AND P4, PT, |R24|.reuse.H0_H0, 8.523464202880859375e-06, 8.523464202880859375e-06, PT ;  /* 0x008f008f18007434 */ /* 0x040fe40003f8ea00 */
[----:B------:R-:W-:-:S05]  /*0570*/  HSETP2.GT.AND P0, PT, |R24|.H0_H0, RZ.H0_H0, PT ;  /* 0x200000ff18007234 */ /* 0x000fca0003f04a00 */
[----:B------:R-:W-:Y:S02]  /*0580*/  PLOP3.LUT P0, PT, P4, P0, PT, 0xf2, 0x2f ;  /* 0x00000000002f781c */ /* 0x000fe40002701e72 */
[C---:B------:R-:W-:Y:S02]  /*0590*/  HSETP2.EQ.AND P5, P6, R14.reuse.H0_H0, -2.966796875, -2.615234375, PT ;  /* 0xc1efc13b0e007434 */ /* 0x040fe40003ea2800 */
[----:B------:R-:W-:Y:S02]  /*05a0*/  HSETP2.EQ.AND P2, P4, R14.H0_H0, 0.0226898193359375, 0.007297515869140625, PT ;  /* 0x25cf1f790e007434 */ /* 0x000fe40003c42800 */
[----:B0-----:R-:W-:Y:S01]  /*05b0*/  F2FP.F16.F32.PACK_AB R14, RZ, R16 ;  /* 0x00000010ff0e723e */ /* 0x001fe200000000ff */
[----:B------:R-:W-:Y:S02]  /*05c0*/  @!P1 FFMA R16, -R12, R15, R13 ;  /* 0x0000000f0c109223 */ /* 0x000fe4000000010d */
[----:B------:R-:W-:Y:S02]  /*05d0*/  SEL R17, RZ, 0x3c00, !P2 ;  /* 0x00003c00ff117807 */ /* 0x000fe40005000000 */
[----:B------:R-:W-:Y:S01]  /*05e0*/  @!P1 FFMA R16, R10, R16, R15 ;  /* 0x000000100a109223 */ /* 0x000fe2000000000f */
[----:B------:R-:W-:Y:S01]  /*05f0*/  SEL R13, RZ, 0x3c00, !P4 ;  /* 0x00003c00ff0d7807 */ /* 0x000fe20006000000 */
[----:B------:R-:W-:Y:S01]  /*0600*/  @!P0 FFMA R12, -R12, R11, R22 ;  /* 0x0000000b0c0c8223 */ /* 0x000fe20000000116 */
[----:B------:R-:W-:-:S02]  /*0610*/  HFMA2 R14, R17.H0_H0, -0.0009765625, -0.0009765625, R14.H0_H0 ;  /* 0x94009400110e7831 */ /* 0x000fc4000004080e */
[----:B------:R-:W-:Y:S01]  /*0620*/  @!P1 F2FP.F16.F32.PACK_AB R23, RZ, R16 ;  /* 0x00000010ff17923e */ /* 0x000fe200000000ff */
[----:B------:R-:W-:Y:S01]  /*0630*/  @!P0 FFMA R12, R10, R12, R11 ;  /* 0x0000000c0a0c8223 */ /* 0x000fe2000000000b */
[----:B------:R-:W-:Y:S02]  /*0640*/  HADD2.F32 R8, -RZ, R5.H0_H0 ;  /* 0x20000005ff087230 */ /* 0x000fe40000004100 */
[----:B------:R-:W-:Y:S02]  /*0650*/  HFMA2 R14, R13.H0_H0, -0.0009765625, -0.0009765625, R14.H0_H0 ;  /* 0x940094000d0e7831 */ /* 0x000fe4000004080e */
[----:B------:R-:W-:Y:S01]  /*0660*/  HADD2.F32 R29, -RZ, R9.H1_H1 ;  /* 0x30000009ff1d7230 */ /* 0x000fe20000004100 */
[----:B------:R-:W-:Y:S02]  /*0670*/  SEL R13, RZ, 0x3c00, !P5 ;  /* 0x00003c00ff0d7807 */ /* 0x000fe40006800000 */
[----:B------:R-:W-:Y:S01]  /*0680*/  SEL R16, RZ, 0x3c00, !P6 ;  /* 0x00003c00ff107807 */ /* 0x000fe20007000000 */
[----:B------:R-:W0:Y:S01]  /*0690*/  MUFU.RCP R9, R8 ;  /* 0x0000000800097308 */ /* 0x000e220000001000 */
[----:B------:R-:W-:-:S02]  /*06a0*/  HSETP2.EQ.AND P4, P1, R23.H0_H0, -2.966796875, -2.615234375, PT ;  /* 0xc1efc13b17007434 */ /* 0x000fc40003982800 */
[----:B------:R-:W-:Y:S01]  /*06b0*/  HSETP2.EQ.AND P5, P6, R23.H0_H0, 0.0226898193359375, 0.007297515869140625, PT ;  /* 0x25cf1f7917007434 */ /* 0x000fe20003ea2800 */
[----:B------:R-:W-:Y:S01]  /*06c0*/  FMUL R21, R19, R29 ;  /* 0x0000001d13157220 */ /* 0x000fe20000400000 */
[----:B------:R-:W-:Y:S01]  /*06d0*/  @!P0 F2FP.F16.F32.PACK_AB R24, RZ, R12 ;  /* 0x0000000cff18823e */ /* 0x000fe200000000ff */
[----:B------:R-:W-:Y:S01]  /*06e0*/  HFMA2 R11, R13.H0_H0, 6.103515625e-05, 6.103515625e-05, R14.H0_H0 ;  /* 0x040004000d0b7831 */ /* 0x000fe2000004080e */
[----:B------:R-:W-:Y:S02]  /*06f0*/  SEL R12, RZ, 0x3c00, !P4 ;  /* 0x00003c00ff0c7807 */ /* 0x000fe40006000000 */
[----:B------:R-:W-:Y:S02]  /*0700*/  SEL R13, RZ, 0x3c00, !P1 ;  /* 0x00003c00ff0d7807 */ /* 0x000fe40004800000 */
[----:B------:R-:W-:Y:S02]  /*0710*/  SEL R14, RZ, 0x3c00, !P5 ;  /* 0x00003c00ff0e7807 */ /* 0x000fe40006800000 */
[----:B------:R-:W-:-:S02]  /*0720*/  HSETP2.EQ.AND P0, P4, R24.H0_H0, -2.966796875, -2.615234375, PT ;  /* 0xc1efc13b18007434 */ /* 0x000fc40003c02800 */
[----:B------:R-:W-:Y:S02]  /*0730*/  HSETP2.EQ.AND P1, P5, R24.H0_H0, 0.0226898193359375, 0.007297515869140625, PT ;  /* 0x25cf1f7918007434 */ /* 0x000fe40003d22800 */
[----:B------:R-:W-:Y:S01]  /*0740*/  F2FP.F16.F32.PACK_AB R22, RZ, R21 ;  /* 0x00000015ff16723e */ /* 0x000fe200000000ff */
[----:B------:R-:W-:Y:S01]  /*0750*/  HFMA2 R11, R16.H0_H0, 3.0517578125e-05, 3.0517578125e-05, R11.H0_H0 ;  /* 0x02000200100b7831 */ /* 0x000fe2000004080b */
[----:B------:R-:W-:Y:S02]  /*0760*/  SEL R16, RZ, 0x3c00, !P0 ;  /* 0x00003c00ff107807 */ /* 0x000fe40004000000 */
[----:B------:R-:W-:Y:S02]  /*0770*/  SEL R17, RZ, 0x3c00, !P1 ;  /* 0x00003c00ff117807 */ /* 0x000fe40004800000 */
[C---:B------:R-:W-:Y:S02]  /*0780*/  HSETP2.GEU.AND P0, PT, |R22|.reuse.H0_H0, 8.523464202880859375e-06, 8.523464202880859375e-06, PT ;  /* 0x008f008f16007434 */ /* 0x040fe40003f0ea00 */
[----:B------:R-:W-:-:S02]  /*0790*/  HSETP2.GT.AND P1, PT, |R22|.H0_H0, RZ.H0_H0, PT ;  /* 0x200000ff16007234 */ /* 0x000fc40003f24a00 */
[----:B0-----:R-:W-:-:S03]  /*07a0*/  F2FP.F16.F32.PACK_AB R10, RZ, R9 ;  /* 0x00000009ff0a723e */ /* 0x001fc600000000ff */
[----:B------:R-:W-:Y:S01]  /*07b0*/  PLOP3.LUT P0, PT, P0, P1, PT, 0xf2, 0x2f ;  /* 0x00000000002f781c */ /* 0x000fe20000703e72 */
[----:B------:R-:W-:Y:S01]  /*07c0*/  HADD2.F32 R23, -RZ, R23.H0_H0 ;  /* 0x20000017ff177230 */ /* 0x000fe20000004100 */
[----:B------:R-:W-:Y:S02]  /*07d0*/  SEL R15, RZ, 0x3c00, !P6 ;  /* 0x00003c00ff0f7807 */ /* 0x000fe40007000000 */
[C---:B------:R-:W-:Y:S02]  /*07e0*/  HSETP2.GEU.AND P2, PT, |R10|.reuse.H0_H0, 8.523464202880859375e-06, 8.523464202880859375e-06, PT ;  /* 0x008f008f0a007434 */ /* 0x040fe40003f4ea00 */
[----:B------:R-:W-:Y:S01]  /*07f0*/  HSETP2.GT.AND P6, PT, |R10|.H0_H0, RZ.H0_H0, PT ;  /* 0x200000ff0a007234 */ /* 0x000fe20003fc4a00 */
[----:B------:R-:W-:-:S04]  /*0800*/  FFMA R23, R23, 1.4426950216293334961, -RZ ;  /* 0x3fb8aa3b17177823 */ /* 0x000fc800000008ff */
[----:B------:R-:W-:Y:S02]  /*0810*/  PLOP3.LUT P2, PT, P2, P6, PT, 0xf2, 0x2f ;  /* 0x00000000002f781c */ /* 0x000fe4000174de72 */
[----:B------:R-:W-:Y:S01]  /*0820*/  HSETP2.GT.AND P6, PT, R18.H0_H0, RZ.H0_H0, PT ;  /* 0x200000ff12007234 */ /* 0x000fe20003fc4800 */
[----:B------:R-:W-:Y:S01]  /*0830*/  @!P0 FFMA R18, -R2, R21, R29 ;  /* 0x0000001502128223 */ /* 0x000fe2000000011d */
[----:B------:R-:W0:Y:S03]  /*0840*/  MUFU.EX2 R23, R23 ;  /* 0x0000001700177308 */ /* 0x000e260000000800 */
[----:B------:R-:W-:Y:S01]  /*0850*/  @!P0 FFMA R19, R19, R18, R21 ;  /* 0x0000001213138223 */ /* 0x000fe20000000015 */
[----:B------:R-:W-:-:S04]  /*0860*/  PRMT R18, R22, 0x7610, R18 ;  /* 0x0000761016127816 */ /* 0x000fc80000000012 */
[----:B------:R-:W-:Y:S02]  /*0870*/  @!P0 F2FP.F16.F32.PACK_AB R18, RZ, R19 ;  /* 0x00000013ff12823e */ /* 0x000fe400000000ff */
[----:B------:R-:W-:-:S03]  /*0880*/  SEL R21, RZ, 0x3c00, !P5 ;  /* 0x00003c00ff157807 */ /* 0x000fc60006800000 */
[----:B------:R-:W-:Y:S02]  /*0890*/  HSETP2.EQ.AND P0, P5, R18.H0_H0, 0.0226898193359375, 0.007297515869140625, PT ;  /* 0x25cf1f7912007434 */ /* 0x000fe40003d02800 */
[----:B0-----:R-:W-:-:S03]  /*08a0*/  F2FP.F16.F32.PACK_AB R19, RZ, R23 ;  /* 0x00000017ff13723e */ /* 0x001fc600000000ff */
[----:B------:R-:W-:Y:S02]  /*08b0*/  SEL R22, RZ, 0x3c00, !P0 ;  /* 0x00003c00ff167807 */ /* 0x000fe40004000000 */
[----:B------:R-:W-:Y:S02]  /*08c0*/  SEL R23, RZ, 0x3c00, !P5 ;  /* 0x00003c00ff177807 */ /* 0x000fe40006800000 */
[----:B------:R-:W-:Y:S01]  /*08d0*/  HSETP2.EQ.AND P5, P0, R18.H0_H0, -2.966796875, -2.615234375, PT ;  /* 0xc1efc13b12007434 */ /* 0x000fe200038a2800 */
[----:B------:R-:W-:-:S05]  /*08e0*/  HADD2.F32 R18, -RZ, R18.H0_H0 ;  /* 0x20000012ff127230 */ /* 0x000fca0000004100 */
[----:B------:R-:W-:Y:S01]  /*08f0*/  FFMA R18, R18, 1.4426950216293334961, -RZ ;  /* 0x3fb8aa3b12127823 */ /* 0x000fe200000008ff */
[----:B------:R-:W-:-:S05]  /*0900*/  HADD2.F32 R24, -RZ, R24.H0_H0 ;  /* 0x20000018ff187230 */ /* 0x000fca0000004100 */
[----:B------:R-:W0:Y:S01]  /*0910*/  MUFU.EX2 R18, R18 ;  /* 0x0000001200127308 */ /* 0x000e220000000800 */
[----:B------:R-:W-:Y:S01]  /*0920*/  FFMA R24, R24, 1.4426950216293334961, -RZ ;  /* 0x3fb8aa3b18187823 */ /* 0x000fe200000008ff */
[----:B------:R-:W-:-:S06]  /*0930*/  HSETP2.GT.AND P1, PT, R20.H0_H0, RZ.H0_H0, PT ;  /* 0x200000ff14007234 */ /* 0x000fcc0003f24800 */
[----:B------:R1:W2:Y:S02]  /*0940*/  MUFU.EX2 R20, R24 ;  /* 0x0000001800147308 */ /* 0x0002a40000000800 */
[----:B-1----:R-:W-:Y:S02]  /*0950*/  SEL R24, RZ, 0x3c00, !P5 ;  /* 0x00003c00ff187807 */ /* 0x002fe40006800000 */
[----:B------:R-:W-:Y:S01]  /*0960*/  HSETP2.GE.AND P5, PT, R25.H0_H0, RZ.H0_H0, PT ;  /* 0x200000ff19007234 */ /* 0x000fe20003fa6800 */
[----:B------:R-:W-:-:S05]  /*0970*/  IMAD.MOV.U32 R25, RZ, RZ, 0x3c00 ;  /* 0x00003c00ff197424 */ /* 0x000fca00078e00ff */
[----:B------:R-:W-:Y:S02]  /*0980*/  PRMT R5, R5, 0x5410, R25 ;  /* 0x0000541005057816 */ /* 0x000fe40000000019 */
[----:B0-----:R-:W-:Y:S01]  /*0990*/  F2FP.F16.F32.PACK_AB R25, RZ, R18 ;  /* 0x00000012ff19723e */ /* 0x001fe200000000ff */
[----:B------:R-:W-:Y:S01]  /*09a0*/  HFMA2 R14, R14.H0_H0, -0.0009765625, -0.0009765625, R19.H0_H0 ;  /* 0x940094000e0e7831 */ /* 0x000fe20000040813 */
[----:B--2---:R-:W-:-:S03]  /*09b0*/  F2FP.F16.F32.PACK_AB R20, RZ, R20 ;  /* 0x00000014ff14723e */ /* 0x004fc600000000ff */
[----:B------:R-:W-:Y:S01]  /*09c0*/  HFMA2 R22, R22.H0_H0, -0.0009765625, -0.0009765625, R25.H0_H0 ;  /* 0x9400940016167831 */ /* 0x000fe20000040819 */
[----:B------:R-:W-:Y:S02]  /*09d0*/  SEL R25, RZ, 0x3c00, !P0 ;  /* 0x00003c00ff197807 */ /* 0x000fe40004000000 */
[----:B------:R-:W-:Y:S01]  /*09e0*/  HSETP2.LT.AND P0, PT, RZ.H0_H0, 1, 1, PT ;  /* 0x3c003c00ff007434 */ /* 0x000fe20003f01800 */
[----:B------:R-:W-:Y:S01]  /*09f0*/  @!P2 FFMA R8, -R8, R9, 1 ;  /* 0x3f8000000808a423 */ /* 0x000fe20000000109 */
[----:B------:R-:W-:Y:S02]  /*0a00*/  HFMA2 R15, R15.H0_H0, -0.0009765625, -0.0009765625, R14.H0_H0 ;  /* 0x940094000f0f7831 */ /* 0x000fe4000004080e */
[----:B------:R-:W-:Y:S01]  /*0a10*/  HFMA2 R17, R17.H0_H0, -0.0009765625, -0.0009765625, R20.H0_H0 ;  /* 0x9400940011117831 */ /* 0x000fe20000040814 */
[----:B------:R-:W-:Y:S01]  /*0a20*/  PLOP3.LUT P0, PT, P3, P0, PT, 0x2f, 0xf2 ;  /* 0x0000000000f2781c */ /* 0x000fe20001f00577 */
[----:B------:R-:W-:Y:S01]  /*0a30*/  @!P2 FFMA R9, R9, R8, R9 ;  /* 0x000000080909a223 */ /* 0x000fe20000000009 */
[----:B------:R-:W-:Y:S01]  /*0a40*/  HFMA2 R12, R12.H0_H0, 6.103515625e-05, 6.103515625e-05, R15.H0_H0 ;  /* 0x040004000c0c7831 */ /* 0x000fe2000004080f */
[----:B------:R-:W-:Y:S01]  /*0a50*/  PRMT R14, R10, 0x7610, R14 ;  /* 0x000076100a0e7816 */ /* 0x000fe2000000000e */
[----:B------:R-:W-:-:S02]  /*0a60*/  HFMA2 R17, R21.H0_H0, -0.0009765625, -0.0009765625, R17.H0_H0 ;  /* 0x9400940015117831 */ /* 0x000fc40000040811 */
[----:B------:R-:W-:Y:S01]  /*0a70*/  @!P2 F2FP.F16.F32.PACK_AB R14, RZ, R9 ;  /* 0x00000009ff0ea23e */ /* 0x000fe200000000ff */
[----:B------:R-:W-:Y:S01]  /*0a80*/  HFMA2 R13, R13.H0_H0, 3.0517578125e-05, 3.0517578125e-05, R12.H0_H0 ;  /* 0x020002000d0d7831 */ /* 0x000fe2000004080c */
[----:B------:R-:W-:Y:S01]  /*0a90*/  SEL R9, RZ, 0x3c00, !P4 ;  /* 0x00003c00ff097807 */ /* 0x000fe20006000000 */
[----:B------:R-:W-:Y:S01]  /*0aa0*/  HFMA2 R16, R16.H0_H0, 6.103515625e-05, 6.103515625e-05, R17.H0_H0 ;  /* 0x0400040010107831 */ /* 0x000fe20000040811 */
[----:B------:R-:W-:Y:S01]  /*0ab0*/  PRMT R8, RZ, 0x7610, R8 ;  /* 0x00007610ff087816 */ /* 0x000fe20000000008 */
[----:B------:R-:W-:Y:S01]  /*0ac0*/  @P1 HADD2 R8, -RZ.H0_H0, 1, 1 ;  /* 0x3c003c00ff081430 */ /* 0x000fe20000000900 */
[----:B------:R-:W-:Y:S01]  /*0ad0*/  @!P2 PRMT R10, R14, 0x7610, R10 ;  /* 0x000076100e0aa816 */ /* 0x000fe2000000000a */
[----:B------:R-:W-:Y:S01]  /*0ae0*/  HMUL2 R13, R14.H0_H0, R13.H0_H0 ;  /* 0x2000000d0e0d7232 */ /* 0x000fe20000000800 */
[----:B------:R-:W-:Y:S01]  /*0af0*/  @!P0 F2FP.F16.F32.PACK_AB R26, RZ, R0 ;  /* 0x00000000ff1a823e */ /* 0x000fe200000000ff */
[----:B------:R-:W-:Y:S01]  /*0b00*/  HFMA2 R9, R9.H0_H0, 3.0517578125e-05, 3.0517578125e-05, R16.H0_H0 ;  /* 0x0200020009097831 */ /* 0x000fe20000040810 */
[----:B------:R-:W-:Y:S01]  /*0b10*/  PRMT R12, RZ, 0x7610, R12 ;  /* 0x00007610ff0c7816 */ /* 0x000fe2000000000c */
[----:B------:R-:W-:Y:S01]  /*0b20*/  HMUL2 R13, R13.H0_H0, R8.H0_H0 ;  /* 0x200000080d0d7232 */ /* 0x000fe20000000800 */
[----:B------:R-:W-:Y:S01]  /*0b30*/  HSETP2.GT.AND P1, PT, -R6.H0_H0, RZ.H0_H0, PT ;  /* 0x200000ff06007234 */ /* 0x000fe20003f24900 */
[----:B------:R-:W-:Y:S01]  /*0b40*/  @P6 HADD2 R12, -RZ.H0_H0, 1, 1 ;  /* 0x3c003c00ff0c6430 */ /* 0x000fe20000000900 */
[----:B------:R-:W-:Y:S01]  /*0b50*/  @!P0 PRMT R5, R5, 0x5410, R26 ;  /* 0x0000541005058816 */ /* 0x000fe2000000001a */
[----:B------:R-:W-:-:S02]  /*0b60*/  HMUL2 R10, R10.H0_H0, R9.H0_H0 ;  /* 0x200000090a0a7232 */ /* 0x000fc40000000800 */
[----:B------:R-:W-:Y:S01]  /*0b70*/  HFMA2 R22, R23.H0_H0, -0.0009765625, -0.0009765625, R22.H0_H0 ;  /* 0x9400940017167831 */ /* 0x000fe20000040816 */
[----:B----4-:R-:W-:Y:S01]  /*0b80*/  PRMT R13, R13, 0x5410, R7 ;  /* 0x000054100d0d7816 */ /* 0x010fe20000000007 */
[----:B------:R-:W-:Y:S01]  /*0b90*/  HMUL2 R11, R26.H0_H0, R11.H0_H0 ;  /* 0x2000000b1a0b7232 */ /* 0x000fe20000000800 */
[--C-:B------:R-:W-:Y:S01]  /*0ba0*/  PRMT R10, R10, 0x5410, R5.reuse ;  /* 0x000054100a0a7816 */ /* 0x100fe20000000005 */
[----:B------:R-:W-:Y:S01]  /*0bb0*/  HFMA2 R22, R24.H0_H0, 6.103515625e-05, 6.103515625e-05, R22.H0_H0 ;  /* 0x0400040018167831 */ /* 0x000fe20000040816 */
[----:B------:R-:W-:Y:S01]  /*0bc0*/  PRMT R7, R27, 0x5432, R12 ;  /* 0x000054321b077816 */ /* 0x000fe2000000000c */
[----:B------:R-:W0:Y:S01]  /*0bd0*/  LDC.64 R8, c[0x0][0x3c8] ;  /* 0x0000f200ff087b82 */ /* 0x000e220000000a00 */
[----:B------:R-:W-:Y:S01]  /*0be0*/  PRMT R5, RZ, 0x7610, R5 ;  /* 0x00007610ff057816 */ /* 0x000fe20000000005 */
[----:B------:R-:W-:Y:S01]  /*0bf0*/  HFMA2 R25, R25.H0_H0, 3.0517578125e-05, 3.0517578125e-05, R22.H0_H0 ;  /* 0x0200020019197831 */ /* 0x000fe20000040816 */
[----:B------:R-:W-:Y:S01]  /*0c00*/  PRMT R6, RZ, 0x7610, R6 ;  /* 0x00007610ff067816 */ /* 0x000fe20000000006 */
[----:B------:R-:W-:-:S02]  /*0c10*/  @P5 HADD2 R6, -RZ.H0_H0, 1, 1 ;  /* 0x3c003c00ff065430 */ /* 0x000fc40000000900 */
[----:B------:R-:W-:Y:S02]  /*0c20*/  HFMA2 R7, R10, -R7.H0_NH1, R13 ;  /* 0x800000070a077231 */ /* 0x000fe4000040000d */
[----:B------:R-:W-:Y:S02]  /*0c30*/  HMUL2 R25, R5.H1_H1, R25.H0_H0 ;  /* 0x2000001905197232 */ /* 0x000fe40000000c00 */
[----:B------:R-:W-:Y:S02]  /*0c40*/  HMUL2 R6, R6.H0_H0, R11.H0_H0 ;  /* 0x2000000b06067232 */ /* 0x000fe40000000800 */
[----:B------:R-:W-:Y:S02]  /*0c50*/  @P1 HADD2 R5, -RZ.H0_H0, 1, 1 ;  /* 0x3c003c00ff051430 */ /* 0x000fe40000000900 */
[----:B------:R-:W-:Y:S01]  /*0c60*/  HADD2 R14, R7.H1_H1, R28.H0_H0 ;  /* 0x2000001c070e7230 */ /* 0x000fe20000000c00 */
[----:B------:R-:W-:Y:S02]  /*0c70*/  PRMT R6, R6, 0x7610, R27 ;  /* 0x0000761006067816 */ /* 0x000fe4000000001b */
[----:B------:R-:W-:-:S02]  /*0c80*/  PRMT R25, R25, 0x5410, R7 ;  /* 0x0000541019197816 */ /* 0x000fc40000000007 */
[----:B------:R-:W-:-:S05]  /*0c90*/  PRMT R5, R5, 0x5410, R14 ;  /* 0x0000541005057816 */ /* 0x000fca000000000e */
[----:B------:R-:W-:Y:S02]  /*0ca0*/  HFMA2 R27, R5, R25, R6 ;  /* 0x00000019051b7231 */ /* 0x000fe40000000006 */
[----:B0-----:R-:W-:-:S03]  /*0cb0*/  IMAD.WIDE R8, R3, 0x2, R8 ;  /* 0x0000000203087825 */ /* 0x001fc600078e0208 */
[----:B------:R-:W-:-:S05]  /*0cc0*/  PRMT R5, R27, 0x7632, R5 ;  /* 0x000076321b057816 */ /* 0x000fca0000000005 */
[----:B------:R2:W-:Y:S01]  /*0cd0*/  STG.E.U16 desc[UR8][R8.64], R5 ;  /* 0x0000000508007986 */ /* 0x0005e2000c101508 */
[----:B------:R-:W-:Y:S01]  /*0ce0*/  UISETP.GT.U32.AND UP0, UPT, UR6, 0x1, UPT ;  /* 0x000000010600788c */ /* 0x000fe2000bf04070 */
[----:B------:R-:W-:Y:S01]  /*0cf0*/  HFMA2 R28, R14.H0_H0, -R27.H0_H0, R28.H0_H0 ;  /* 0xa000001b0e1c7231 */ /* 0x000fe2000004081c */
[----:B------:R-:W-:Y:S02]  /*0d00*/  IADD3 R4, PT, PT, R4, -UR5, RZ ;  /* 0x8000000504047c10 */ /* 0x000fe4000fffe0ff */
[----:B------:R-:W-:Y:S01]  /*0d10*/  IADD3 R3, PT, PT, R3, -UR5, RZ ;  /* 0x8000000503037c10 */ /* 0x000fe2000fffe0ff */
[----:B------:R-:W-:-:S04]  /*0d20*/  UIADD3 UR6, UPT, UPT, UR6, -0x1, URZ ;  /* 0xffffffff06067890 */ /* 0x000fc8000fffe0ff */
[----:B------:R-:W-:Y:S08]  /*0d30*/  BRA.U UP0, `(.L_x_68) ;  /* 0xfffffff500387547 */ /* 0x000ff0000b83ffff */
[----:B------:R-:W-:Y:S05]  /*0d40*/  EXIT ;  /* 0x000000000000794d */ /* 0x000fea0003800000 */
.L_x_69:
        /* <DEDUP_REMOVED lines=11> */
.L_x_183:


//--------------------- .text.backward_kernel_fp32 --------------------------
	.section	.text.backward_kernel_fp32,"ax",@progbits
	.align	128
        .global         backward_kernel_fp32
        .type           backward_kernel_fp32,@function
        .size           backward_kernel_fp32,(.L_x_179 - backward_kernel_fp32)
        .other          backward_kernel_fp32,@"STO_CUDA_ENTRY STV_DEFAULT"
backward_kernel_fp32:
.text.backward_kernel_fp32:
[----:B------:R-:W-:Y:S01]  /*0000*/  LDC R1, c[0x0][0x37c] ;  /* 0x0000df00ff017b82 */ /* 0x000fe20000000800 */
[----:B------:R-:W0:Y:S07]  /*0010*/  S2R R0, SR_TID.X ;  /* 0x0000000000007919 */ /* 0x000e2e0000002100 */
[----:B------:R-:W1:Y:S01]  /*0020*/  S2UR UR4, SR_CTAID.X ;  /* 0x00000000000479c3 */ /* 0x000e620000002500 */
[----:B------:R-:W1:Y:S01]  /*0030*/  LDCU UR5, c[0x0][0x360] ;  /* 0x00006c00ff0577ac */ /* 0x000e620008000800 */
[----:B------:R-:W2:Y:S06]  /*0040*/  LDCU UR8, c[0x0][0x3d8] ;  /* 0x00007b00ff0877ac */ /* 0x000eac0008000800 */
[----:B------:R-:W2:Y:S01]  /*0050*/  LDC.64 R4, c[0x0][0x3d0] ;  /* 0x0000f400ff047b82 */ /* 0x000ea20000000a00 */
[----:B-1----:R-:W-:Y:S01]  /*0060*/  UIMAD UR4, UR4, UR5, URZ ;  /* 0x00000005040472a4 */ /* 0x002fe2000f8e02ff */
[----:B------:R-:W1:Y:S05]  /*0070*/  LDCU UR5, c[0x0][0x3d4] ;  /* 0x00007a80ff0577ac */ /* 0x000e6a0008000800 */
[----:B0-----:R-:W-:Y:S01]  /*0080*/  IADD3 R3, PT, PT, R0, UR4, RZ ;  /* 0x0000000400037c10 */ /* 0x001fe2000fffe0ff */
[----:B--2---:R-:W-:Y:S01]  /*0090*/  IMAD R18, R4, UR8, RZ ;  /* 0x0000000804127c24 */ /* 0x004fe2000f8e02ff */
[----:B------:R-:W-:-:S04]  /*00a0*/  ISETP.GE.AND P0, PT, R5, 0x1, PT ;  /* 0x000000010500780c */ /* 0x000fc80003f06270 */
[----:B------:R-:W-:-:S13]  /*00b0*/  ISETP.GE.OR P0, PT, R3, R18, !P0 ;  /* 0x000000120300720c */ /* 0x000fda0004706670 */
[----:B-1----:R-:W-:Y:S05]  /*00c0*/  @P0 EXIT ;  /* 0x000000000000094d */ /* 0x002fea0003800000 */
[----:B------:R-:W0:Y:S01]  /*00d0*/  LDC.64 R16, c[0x0][0x380] ;  /* 0x0000e000ff107b82 */ /* 0x000e220000000a00 */
[C---:B------:R-:W-:Y:S01]  /*00e0*/  VIADD R3, R5.reuse, 0xffffffff ;  /* 0xffffffff05037836 */ /* 0x040fe20000000000 */
[----:B------:R-:W-:Y:S01]  /*00f0*/  CS2R R12, SRZ ;  /* 0x00000000000c7805 */ /* 0x000fe2000001ff00 */
[----:B------:R-:W-:Y:S01]  /*0100*/  IMAD R5, R5, UR8, RZ ;  /* 0x0000000805057c24 */ /* 0x000fe2000f8e02ff */
[----:B------:R-:W1:Y:S01]  /*0110*/  LDCU.64 UR6, c[0x0][0x358] ;  /* 0x00006b00ff0677ac */ /* 0x000e620008000a00 */
[--C-:B------:R-:W-:Y:S02]  /*0120*/  IMAD R3, R18, R3, R0.reuse ;  /* 0x0000000312037224 */ /* 0x100fe400078e0200 */
[----:B------:R-:W-:Y:S01]  /*0130*/  IMAD R5, R5, R4, R0 ;  /* 0x0000000405057224 */ /* 0x000fe200078e0200 */
[----:B------:R-:W2:Y:S02]  /*0140*/  LDC.64 R14, c[0x0][0x3c8] ;  /* 0x0000f200ff0e7b82 */ /* 0x000ea40000000a00 */
[----:B------:R-:W-:Y:S01]  /*0150*/  IADD3 R11, PT, PT, R3, UR4, RZ ;  /* 0x00000004030b7c10 */ /* 0x000fe2000fffe0ff */
[----:B------:R-:W-:-:S07]  /*0160*/  VIADD R9, R5, UR4 ;  /* 0x0000000405097c36 */ /* 0x000fce0008000000 */
.L_x_80:
[----:B------:R-:W1:Y:S08]  /*0170*/  LDC.64 R26, c[0x0][0x3b0] ;  /* 0x0000ec00ff1a7b82 */ /* 0x000e700000000a00 */
[----:B------:R-:W3:Y:S08]  /*0180*/  LDC.64 R20, c[0x0][0x3a8] ;  /* 0x0000ea00ff147b82 */ /* 0x000ef00000000a00 */
[----:B------:R-:W4:Y:S01]  /*0190*/  LDC.64 R4, c[0x0][0x3a0] ;  /* 0x0000e800ff047b82 */ /* 0x000f220000000a00 */
[----:B-1----:R-:W2:Y:S07]  /*01a0*/  LDG.E R10, desc[UR6][R26.64] ;  /* 0x000000061a0a7981 */ /* 0x002eae000c1e1900 */
[----:B------:R-:W1:Y:S01]  /*01b0*/  LDC.64 R2, c[0x0][0x3b8] ;  /* 0x0000ee00ff027b82 */ /* 0x000e620000000a00 */
[----:B0-----:R-:W-:-:S05]  /*01c0*/  IMAD.WIDE R24, R11, 0x4, R16 ;  /* 0x000000040b187825 */ /* 0x001fca00078e0210 */
[----:B------:R0:W5:Y:S01]  /*01d0*/  LDG.E R7, desc[UR6][R24.64] ;  /* 0x0000000618077981 */ /* 0x000162000c1e1900 */
[----:B---3--:R-:W-:-:S05]  /*01e0*/  IMAD.WIDE R20, R9, 0x4, R20 ;  /* 0x0000000409147825 */ /* 0x008fca00078e0214 */
[----:B------:R-:W3:Y:S01]  /*01f0*/  LDG.E R8, desc[UR6][R20.64] ;  /* 0x0000000614087981 */ /* 0x000ee2000c1e1900 */
[----:B----4-:R-:W-:-:S05]  /*0200*/  IMAD.WIDE R22, R11, 0x4, R4 ;  /* 0x000000040b167825 */ /* 0x010fca00078e0204 */
[----:B------:R0:W5:Y:S04]  /*0210*/  LDG.E R6, desc[UR6][R22.64] ;  /* 0x0000000616067981 */ /* 0x000168000c1e1900 */
[----:B-1----:R0:W5:Y:S01]  /*0220*/  LDG.E R5, desc[UR6][R2.64] ;  /* 0x0000000602057981 */ /* 0x002162000c1e1900 */
[----:B------:R-:W-:Y:S01]  /*0230*/  UIADD3 UR4, UPT, UPT, UR5, -0x1, URZ ;  /* 0xffffffff05047890 */ /* 0x000fe2000fffe0ff */
[----:B--2---:R-:W-:-:S04]  /*0240*/  IADD3 R0, PT, PT, R10, 0x1800000, RZ ;  /* 0x018000000a007810 */ /* 0x004fc80007ffe0ff */
[----:B------:R-:W-:-:S04]  /*0250*/  LOP3.LUT R0, R0, 0x7f800000, RZ, 0xc0, !PT ;  /* 0x7f80000000007812 */ /* 0x000fc800078ec0ff */
[----:B------:R-:W-:Y:S01]  /*0260*/  ISETP.GT.U32.AND P0, PT, R0, 0x1ffffff, PT ;  /* 0x01ffffff0000780c */ /* 0x000fe20003f04070 */
[----:B------:R-:W-:Y:S01]  /*0270*/  FMUL R28, R10, 0.40500000119209289551 ;  /* 0x3ecf5c290a1c7820 */ /* 0x000fe20000400000 */
[----:B---3--:R-:W-:-:S11]  /*0280*/  FADD R4, R8, -R10 ;  /* 0x8000000a08047221 */ /* 0x008fd60000000000 */
[----:B0-----:R-:W-:Y:S05]  /*0290*/  @P0 BRA `(.L_x_70) ;  /* 0x0000000000100947 */ /* 0x001fea0003800000 */
[----:B------:R-:W-:-:S07]  /*02a0*/  MOV R2, 0x2c0 ;  /* 0x000002c000027802 */ /* 0x000fce0000000f00 */
[----:B-----5:R-:W-:Y:S05]  /*02b0*/  CALL.REL.NOINC `($__internal_3_$__cuda_sm20_rcp_rn_f32_slowpath) ;  /* 0x0000000800207944 */ /* 0x020fea0003c00000 */
[----:B------:R-:W-:Y:S01]  /*02c0*/  IMAD.MOV.U32 R2, RZ, RZ, R0 ;  /* 0x000000ffff027224 */ /* 0x000fe200078e0000 */
[----:B------:R-:W-:Y:S06]  /*02d0*/  BRA `(.L_x_71) ;  /* 0x0000000000107947 */ /* 0x000fec0003800000 */
.L_x_70:
[----:B------:R-:W0:Y:S02]  /*02e0*/  MUFU.RCP R3, R10 ;  /* 0x0000000a00037308 */ /* 0x000e240000001000 */
[----:B0-----:R-:W-:-:S04]  /*02f0*/  FFMA R0, R10, R3, -1 ;  /* 0xbf8000000a007423 */ /* 0x001fc80000000003 */
[----:B------:R-:W-:-:S04]  /*0300*/  FADD.FTZ R0, -R0, -RZ ;  /* 0x800000ff00007221 */ /* 0x000fc80000010100 */
[----:B------:R-:W-:-:S07]  /*0310*/  FFMA R2, R3, R0, R3 ;  /* 0x0000000003027223 */ /* 0x000fce0000000003 */
.L_x_71:
[----:B------:R-:W-:Y:S01]  /*0320*/  FADD R3, R28, R28 ;  /* 0x0000001c1c037221 */ /* 0x000fe20000000000 */
[----:B------:R-:W-:Y:S01]  /*0330*/  FMUL R0, R4, -R4 ;  /* 0x8000000404007220 */ /* 0x000fe20000400000 */
[----:B------:R-:W-:Y:S02]  /*0340*/  BSSY.RECONVERGENT B0, `(.L_x_72) ;  /* 0x000000e000007945 */ /* 0x000fe40003800200 */
[----:B------:R-:W-:-:S04]  /*0350*/  FMUL R28, R28, R3 ;  /* 0x000000031c1c7220 */ /* 0x000fc80000400000 */
[----:B------:R-:W0:Y:S08]  /*0360*/  MUFU.RCP R3, R28 ;  /* 0x0000001c00037308 */ /* 0x000e300000001000 */
[----:B------:R-:W1:Y:S01]  /*0370*/  FCHK P0, R0, R28 ;  /* 0x0000001c00007302 */ /* 0x000e620000000000 */
[----:B0-----:R-:W-:-:S04]  /*0380*/  FFMA R20, -R28, R3, 1 ;  /* 0x3f8000001c147423 */ /* 0x001fc80000000103 */
[----:B------:R-:W-:-:S04]  /*0390*/  FFMA R3, R3, R20, R3 ;  /* 0x0000001403037223 */ /* 0x000fc80000000003 */
[----:B------:R-:W-:-:S04]  /*03a0*/  FFMA R20, R0, R3, RZ ;  /* 0x0000000300147223 */ /* 0x000fc800000000ff */
[----:B------:R-:W-:-:S04]  /*03b0*/  FFMA R19, -R28, R20, R0 ;  /* 0x000000141c137223 */ /* 0x000fc80000000100 */
[----:B------:R-:W-:Y:S01]  /*03c0*/  FFMA R3, R3, R19, R20 ;  /* 0x0000001303037223 */ /* 0x000fe20000000014 */
[----:B-1----:R-:W-:Y:S06]  /*03d0*/  @!P0 BRA `(.L_x_73) ;  /* 0x0000000000108947 */ /* 0x002fec0003800000 */
[----:B------:R-:W-:Y:S02]  /*03e0*/  MOV R3, R28 ;  /* 0x0000001c00037202 */ /* 0x000fe40000000f00 */
[----:B------:R-:W-:-:S07]  /*03f0*/  MOV R20, 0x410 ;  /* 0x0000041000147802 */ /* 0x000fce0000000f00 */
[----:B-----5:R-:W-:Y:S05]  /*0400*/  CALL.REL.NOINC `($__internal_4_$__cuda_sm3x_div_rn_noftz_f32_slowpath) ;  /* 0x0000000800987944 */ /* 0x020fea0003c00000 */
[----:B------:R-:W-:-:S07]  /*0410*/  IMAD.MOV.U32 R3, RZ, RZ, R0 ;  /* 0x000000ffff037224 */ /* 0x000fce00078e0000 */
.L_x_73:
[----:B------:R-:W-:Y:S05]  /*0420*/  BSYNC.RECONVERGENT B0 ;  /* 0x0000000000007941 */ /* 0x000fea0003800200 */
.L_x_72:
[----:B------:R-:W-:Y:S02]  /*0430*/  HFMA2 R0, -RZ, RZ, 0.96630859375, -0.0022525787353515625 ;  /* 0x3bbb989dff007431 */ /* 0x000fe400000001ff */
[----:B------:R-:W-:Y:S01]  /*0440*/  IMAD.MOV.U32 R23, RZ, RZ, 0x437c0000 ;  /* 0x437c0000ff177424 */ /* 0x000fe200078e00ff */
[----:B------:R-:W0:Y:S02]  /*0450*/  LDC.64 R20, c[0x0][0x3c0] ;  /* 0x0000f000ff147b82 */ /* 0x000e240000000a00 */
[----:B------:R-:W-:-:S04]  /*0460*/  FFMA.SAT R0, R3, R0, 0.5 ;  /* 0x3f00000003007423 */ /* 0x000fc80000002000 */
[----:B------:R-:W-:Y:S02]  /*0470*/  FFMA.RM R22, R0, R23, 12582913 ;  /* 0x4b40000100167423 */ /* 0x000fe40000004017 */
[----:B------:R-:W1:Y:S02]  /*0480*/  MUFU.RCP R23, R28 ;  /* 0x0000001c00177308 */ /* 0x000e640000001000 */
[----:B------:R-:W-:-:S04]  /*0490*/  FADD R0, R22, -12583039 ;  /* 0xcb40007f16007421 */ /* 0x000fc80000000000 */
[----:B------:R-:W-:-:S04]  /*04a0*/  FFMA R0, R3, 1.4426950216293334961, -R0 ;  /* 0x3fb8aa3b03007823 */ /* 0x000fc80000000800 */
[----:B------:R-:W-:Y:S01]  /*04b0*/  FFMA R3, R3, 1.925963033500011079e-08, R0 ;  /* 0x32a5706003037823 */ /* 0x000fe20000000000 */
[----:B------:R-:W-:Y:S01]  /*04c0*/  FMUL R25, R8, -R8 ;  /* 0x8000000808197220 */ /* 0x000fe20000400000 */
[----:B0-----:R0:W5:Y:S01]  /*04d0*/  LDG.E R19, desc[UR6][R20.64] ;  /* 0x0000000614137981 */ /* 0x001162000c1e1900 */
[----:B------:R-:W-:Y:S01]  /*04e0*/  SHF.L.U32 R22, R22, 0x17, RZ ;  /* 0x0000001716167819 */ /* 0x000fe200000006ff */
[----:B------:R-:W-:Y:S01]  /*04f0*/  BSSY.RECONVERGENT B0, `(.L_x_74) ;  /* 0x0000010000007945 */ /* 0x000fe20003800200 */
[----:B------:R-:W-:Y:S01]  /*0500*/  FCHK P0, R25, R28 ;  /* 0x0000001c19007302 */ /* 0x000fe20000000000 */
[----:B-1----:R-:W-:-:S04]  /*0510*/  FFMA R0, -R28, R23, 1 ;  /* 0x3f8000001c007423 */ /* 0x002fc80000000117 */
[----:B------:R-:W-:-:S03]  /*0520*/  FFMA R0, R23, R0, R23 ;  /* 0x0000000017007223 */ /* 0x000fc60000000017 */
[----:B------:R-:W1:Y:S01]  /*0530*/  MUFU.EX2 R3, R3 ;  /* 0x0000000300037308 */ /* 0x000e620000000800 */
[----:B0-----:R-:W-:-:S04]  /*0540*/  FFMA R21, R0, R25, RZ ;  /* 0x0000001900157223 */ /* 0x001fc800000000ff */
[----:B------:R-:W-:-:S04]  /*0550*/  FFMA R20, -R28, R21, R25 ;  /* 0x000000151c147223 */ /* 0x000fc80000000119 */
[----:B------:R-:W-:Y:S01]  /*0560*/  FFMA R0, R0, R20, R21 ;  /* 0x0000001400007223 */ /* 0x000fe20000000015 */
[----:B-----5:R-:W-:Y:S01]  /*0570*/  FSET.BF.GT.AND R21, R5, R6, PT ;  /* 0x000000060515720a */ /* 0x020fe20003804000 */
[----:B-1----:R-:W-:-:S04]  /*0580*/  FMUL R23, R22, R3 ;  /* 0x0000000316177220 */ /* 0x002fc80000400000 */
[----:B------:R-:W-:Y:S01]  /*0590*/  FMUL R22, R23, R2 ;  /* 0x0000000217167220 */ /* 0x000fe20000400000 */
[----:B------:R-:W-:Y:S06]  /*05a0*/  @!P0 BRA `(.L_x_75) ;  /* 0x0000000000108947 */ /* 0x000fec0003800000 */
[----:B------:R-:W-:Y:S01]  /*05b0*/  IMAD.MOV.U32 R0, RZ, RZ, R25 ;  /* 0x000000ffff007224 */ /* 0x000fe200078e0019 */
[----:B------:R-:W-:Y:S02]  /*05c0*/  MOV R3, R28 ;  /* 0x0000001c00037202 */ /* 0x000fe40000000f00 */
[----:B------:R-:W-:-:S07]  /*05d0*/  MOV R20, 0x5f0 ;  /* 0x000005f000147802 */ /* 0x000fce0000000f00 */
[----:B------:R-:W-:Y:S05]  /*05e0*/  CALL.REL.NOINC `($__internal_4_$__cuda_sm3x_div_rn_noftz_f32_slowpath) ;  /* 0x0000000800207944 */ /* 0x000fea0003c00000 */
.L_x_75:
[----:B------:R-:W-:Y:S05]  /*05f0*/  BSYNC.RECONVERGENT B0 ;  /* 0x0000000000007941 */ /* 0x000fea0003800200 */
.L_x_74:
[----:B------:R-:W-:Y:S01]  /*0600*/  IMAD.MOV.U32 R3, RZ, RZ, 0x3bbb989d ;  /* 0x3bbb989dff037424 */ /* 0x000fe200078e00ff */
[----:B------:R-:W-:Y:S01]  /*0610*/  MOV R20, 0x437c0000 ;  /* 0x437c000000147802 */ /* 0x000fe20000000f00 */
[----:B------:R-:W-:Y:S02]  /*0620*/  HFMA2 R25, -RZ, RZ, 1.6630859375, -25264 ;  /* 0x3ea7f62bff197431 */ /* 0x000fe400000001ff */
[----:B------:R-:W-:Y:S02]  /*0630*/  IMAD.MOV.U32 R24, RZ, RZ, 0x4043179c ;  /* 0x4043179cff187424 */ /* 0x000fe400078e00ff */
[----:B------:R-:W-:Y:S01]  /*0640*/  FFMA.SAT R3, R0, R3, 0.5 ;  /* 0x3f00000000037423 */ /* 0x000fe20000002003 */
[----:B------:R-:W-:Y:S01]  /*0650*/  BSSY.RECONVERGENT B0, `(.L_x_76) ;  /* 0x000001a000007945 */ /* 0x000fe20003800200 */
[----:B------:R-:W-:Y:S02]  /*0660*/  FSET.BF.GE.AND R4, R4, RZ, PT ;  /* 0x000000ff0404720a */ /* 0x000fe40003806000 */
[----:B------:R-:W-:-:S04]  /*0670*/  FFMA.RM R3, R3, R20, 12582913 ;  /* 0x4b40000103037423 */ /* 0x000fc80000004014 */
[C---:B------:R-:W-:Y:S01]  /*0680*/  FADD R23, R3.reuse, -12583039 ;  /* 0xcb40007f03177421 */ /* 0x040fe20000000000 */
[----:B------:R-:W-:-:S03]  /*0690*/  IMAD.SHL.U32 R3, R3, 0x800000, RZ ;  /* 0x0080000003037824 */ /* 0x000fc600078e00ff */
[----:B------:R-:W-:-:S04]  /*06a0*/  FFMA R23, R0, 1.4426950216293334961, -R23 ;  /* 0x3fb8aa3b00177823 */ /* 0x000fc80000000817 */
[----:B------:R-:W-:Y:S01]  /*06b0*/  FFMA R23, R0, 1.925963033500011079e-08, R23 ;  /* 0x32a5706000177823 */ /* 0x000fe20000000017 */
[----:B------:R-:W-:Y:S01]  /*06c0*/  FADD R0, -R6, R5 ;  /* 0x0000000506007221 */ /* 0x000fe20000000100 */
[----:B------:R-:W-:Y:S02]  /*06d0*/  FFMA R5, R24, -R25, 1 ;  /* 0x3f80000018057423 */ /* 0x000fe40000000819 */
[----:B------:R-:W0:Y:S01]  /*06e0*/  MUFU.EX2 R20, R23 ;  /* 0x0000001700147308 */ /* 0x000e220000000800 */
[----:B------:R-:W-:Y:S01]  /*06f0*/  FMUL R0, R0, -R0 ;  /* 0x8000000000007220 */ /* 0x000fe20000400000 */
[----:B------:R-:W-:-:S04]  /*0700*/  FFMA R5, R5, R24, 3.0483160018920898438 ;  /* 0x4043179c05057423 */ /* 0x000fc80000000018 */
[----:B------:R-:W-:Y:S02]  /*0710*/  FFMA R24, R0, R5, RZ ;  /* 0x0000000500187223 */ /* 0x000fe400000000ff */
[----:B------:R-:W1:Y:S01]  /*0720*/  FCHK P0, R0, 0.3280499875545501709 ;  /* 0x3ea7f62b00007902 */ /* 0x000e620000000000 */
[----:B0-----:R-:W-:Y:S01]  /*0730*/  FMUL R3, R3, R20 ;  /* 0x0000001403037220 */ /* 0x001fe20000400000 */
[----:B------:R-:W-:-:S03]  /*0740*/  FSET.BF.GT.AND R20, R6, R19, PT ;  /* 0x000000130614720a */ /* 0x000fc60003804000 */
[----:B------:R-:W-:Y:S01]  /*0750*/  FMUL R3, R3, R2 ;  /* 0x0000000203037220 */ /* 0x000fe20000400000 */
[----:B------:R-:W-:-:S03]  /*0760*/  FFMA R2, R24, -0.3280499875545501709, R0 ;  /* 0xbea7f62b18027823 */ /* 0x000fc60000000000 */
[----:B------:R-:W-:Y:S01]  /*0770*/  FMUL R3, R3, R20 ;  /* 0x0000001403037220 */ /* 0x000fe20000400000 */
[----:B------:R-:W-:-:S03]  /*0780*/  FFMA R2, R5, R2, R24 ;  /* 0x0000000205027223 */ /* 0x000fc60000000018 */
[----:B------:R-:W-:Y:S01]  /*0790*/  FFMA R21, R22, R21, R3 ;  /* 0x0000001516157223 */ /* 0x000fe20000000003 */
[----:B-1----:R-:W-:Y:S06]  /*07a0*/  @!P0 BRA `(.L_x_77) ;  /* 0x0000000000108947 */ /* 0x002fec0003800000 */
[----:B------:R-:W-:Y:S02]  /*07b0*/  MOV R3, 0x3ea7f62b ;  /* 0x3ea7f62b00037802 */ /* 0x000fe40000000f00 */
[----:B------:R-:W-:-:S07]  /*07c0*/  MOV R20, 0x7e0 ;  /* 0x000007e000147802 */ /* 0x000fce0000000f00 */
[----:B------:R-:W-:Y:S05]  /*07d0*/  CALL.REL.NOINC `($__internal_4_$__cuda_sm3x_div_rn_noftz_f32_slowpath) ;  /* 0x0000000400a47944 */ /* 0x000fea0003c00000 */
[----:B------:R-:W-:-:S07]  /*07e0*/  MOV R2, R0 ;  /* 0x0000000000027202 */ /* 0x000fce0000000f00 */
.L_x_77:
[----:B------:R-:W-:Y:S05]  /*07f0*/  BSYNC.RECONVERGENT B0 ;  /* 0x0000000000007941 */ /* 0x000fea0003800200 */
.L_x_76:
[----:B------:R-:W-:Y:S02]  /*0800*/  HFMA2 R5, -RZ, RZ, 3.7421875, 0 ;  /* 0x437c0000ff057431 */ /* 0x000fe400000001ff */
[----:B------:R-:W-:Y:S02]  /*0810*/  IMAD.MOV.U32 R3, RZ, RZ, 0x3bbb989d ;  /* 0x3bbb989dff037424 */ /* 0x000fe400078e00ff */
[----:B------:R-:W-:Y:S01]  /*0820*/  FADD R6, R6, -R19 ;  /* 0x8000001306067221 */ /* 0x000fe20000000000 */
[----:B------:R-:W-:Y:S01]  /*0830*/  IMAD.MOV.U32 R23, RZ, RZ, 0x3ea7f62b ;  /* 0x3ea7f62bff177424 */ /* 0x000fe200078e00ff */
[----:B------:R-:W-:Y:S01]  /*0840*/  BSSY.RECONVERGENT B0, `(.L_x_78) ;  /* 0x0000017000007945 */ /* 0x000fe20003800200 */
[----:B------:R-:W-:Y:S01]  /*0850*/  FFMA.SAT R0, R2, R3, 0.5 ;  /* 0x3f00000002007423 */ /* 0x000fe20000002003 */
[----:B------:R-:W-:Y:S01]  /*0860*/  FMUL R6, R6, -R6 ;  /* 0x8000000606067220 */ /* 0x000fe20000400000 */
[----:B------:R-:W-:Y:S02]  /*0870*/  FSET.BF.LT.AND R8, R8, RZ, PT ;  /* 0x000000ff0808720a */ /* 0x000fe40003801000 */
[----:B------:R-:W-:Y:S01]  /*0880*/  FFMA.RM R3, R0, R5, 12582913 ;  /* 0x4b40000100037423 */ /* 0x000fe20000004005 */
[----:B------:R-:W-:Y:S01]  /*0890*/  MOV R0, 0x4043179c ;  /* 0x4043179c00007802 */ /* 0x000fe20000000f00 */
[----:B------:R-:W-:Y:S02]  /*08a0*/  FCHK P0, R6, 0.3280499875545501709 ;  /* 0x3ea7f62b06007902 */ /* 0x000fe40000000000 */
[----:B------:R-:W-:-:S02]  /*08b0*/  FADD R5, R3, -12583039 ;  /* 0xcb40007f03057421 */ /* 0x000fc40000000000 */
[----:B------:R-:W-:Y:S02]  /*08c0*/  FFMA R23, R0, -R23, 1 ;  /* 0x3f80000000177423 */ /* 0x000fe40000000817 */
[C---:B------:R-:W-:Y:S02]  /*08d0*/  FFMA R5, R2.reuse, 1.4426950216293334961, -R5 ;  /* 0x3fb8aa3b02057823 */ /* 0x040fe40000000805 */
[----:B------:R-:W-:Y:S02]  /*08e0*/  FFMA R0, R23, R0, 3.0483160018920898438 ;  /* 0x4043179c17007423 */ /* 0x000fe40000000000 */
[----:B------:R-:W-:Y:S01]  /*08f0*/  FFMA R2, R2, 1.925963033500011079e-08, R5 ;  /* 0x32a5706002027823 */ /* 0x000fe20000000005 */
[----:B------:R-:W-:Y:S01]  /*0900*/  SHF.L.U32 R5, R3, 0x17, RZ ;  /* 0x0000001703057819 */ /* 0x000fe200000006ff */
[----:B------:R-:W-:-:S04]  /*0910*/  FFMA R19, R0, R6, RZ ;  /* 0x0000000600137223 */ /* 0x000fc800000000ff */
[----:B------:R-:W0:Y:S01]  /*0920*/  MUFU.EX2 R2, R2 ;  /* 0x0000000200027308 */ /* 0x000e220000000800 */
[----:B------:R-:W-:-:S04]  /*0930*/  FFMA R3, R19, -0.3280499875545501709, R6 ;  /* 0xbea7f62b13037823 */ /* 0x000fc80000000006 */
[----:B------:R-:W-:Y:S01]  /*0940*/  FFMA R0, R0, R3, R19 ;  /* 0x0000000300007223 */ /* 0x000fe20000000013 */
[----:B0-----:R-:W-:Y:S01]  /*0950*/  FMUL R5, R5, R2 ;  /* 0x0000000205057220 */ /* 0x001fe20000400000 */
[----:B------:R-:W-:Y:S06]  /*0960*/  @!P0 BRA `(.L_x_79) ;  /* 0x0000000000108947 */ /* 0x000fec0003800000 */
[----:B------:R-:W-:Y:S01]  /*0970*/  MOV R0, R6 ;  /* 0x0000000600007202 */ /* 0x000fe20000000f00 */
[----:B------:R-:W-:Y:S01]  /*0980*/  IMAD.MOV.U32 R3, RZ, RZ, 0x3ea7f62b ;  /* 0x3ea7f62bff037424 */ /* 0x000fe200078e00ff */
[----:B------:R-:W-:-:S07]  /*0990*/  MOV R20, 0x9b0 ;  /* 0x000009b000147802 */ /* 0x000fce0000000f00 */
[----:B------:R-:W-:Y:S05]  /*09a0*/  CALL.REL.NOINC `($__internal_4_$__cuda_sm3x_div_rn_noftz_f32_slowpath) ;  /* 0x0000000400307944 */ /* 0x000fea0003c00000 */
.L_x_79:
[----:B------:R-:W-:Y:S05]  /*09b0*/  BSYNC.RECONVERGENT B0 ;  /* 0x0000000000007941 */ /* 0x000fea0003800200 */
.L_x_78:
[----:B------:R-:W-:Y:S01]  /*09c0*/  HFMA2 R3, -RZ, RZ, 0.96630859375, -0.0022525787353515625 ;  /* 0x3bbb989dff037431 */ /* 0x000fe200000001ff */
[----:B------:R-:W-:Y:S01]  /*09d0*/  MOV R19, 0x437c0000 ;  /* 0x437c000000137802 */ /* 0x000fe20000000f00 */
[----:B------:R-:W-:Y:S01]  /*09e0*/  FFMA R10, R10, -R12, R7 ;  /* 0x8000000c0a0a7223 */ /* 0x000fe20000000007 */
[----:B------:R-:W-:Y:S01]  /*09f0*/  UISETP.GT.U32.AND UP0, UPT, UR5, 0x1, UPT ;  /* 0x000000010500788c */ /* 0x000fe2000bf04070 */
[----:B------:R-:W-:Y:S02]  /*0a00*/  IADD3 R9, PT, PT, -R18, R9, RZ ;  /* 0x0000000912097210 */ /* 0x000fe40007ffe1ff */
[----:B------:R-:W-:Y:S01]  /*0a10*/  FADD R10, R10, R13 ;  /* 0x0000000d0a0a7221 */ /* 0x000fe20000000000 */
[----:B------:R-:W-:Y:S01]  /*0a20*/  UMOV UR5, UR4 ;  /* 0x0000000400057c82 */ /* 0x000fe20008000000 */
[----:B------:R-:W-:Y:S02]  /*0a30*/  FFMA.SAT R2, R0, R3, 0.5 ;  /* 0x3f00000000027423 */ /* 0x000fe40000002003 */
[----:B------:R-:W-:-:S02]  /*0a40*/  FFMA R12, R21, R10, R12 ;  /* 0x0000000a150c7223 */ /* 0x000fc4000000000c */
[----:B------:R-:W-:-:S04]  /*0a50*/  FFMA.RM R6, R2, R19, 12582913 ;  /* 0x4b40000102067423 */ /* 0x000fc80000004013 */
[C---:B------:R-:W-:Y:S01]  /*0a60*/  FADD R3, R6.reuse, -12583039 ;  /* 0xcb40007f06037421 */ /* 0x040fe20000000000 */
[----:B------:R-:W-:-:S03]  /*0a70*/  IMAD.SHL.U32 R6, R6, 0x800000, RZ ;  /* 0x0080000006067824 */ /* 0x000fc600078e00ff */
[----:B------:R-:W-:-:S04]  /*0a80*/  FFMA R3, R0, 1.4426950216293334961, -R3 ;  /* 0x3fb8aa3b00037823 */ /* 0x000fc80000000803 */
[----:B------:R-:W-:Y:S01]  /*0a90*/  FFMA R0, R0, 1.925963033500011079e-08, R3 ;  /* 0x32a5706000007823 */ /* 0x000fe20000000003 */
[----:B------:R-:W-:Y:S01]  /*0aa0*/  IMAD.WIDE R2, R11, 0x4, R14 ;  /* 0x000000040b027825 */ /* 0x000fe200078e020e */
[----:B------:R-:W-:Y:S02]  /*0ab0*/  IADD3 R11, PT, PT, -R18, R11, RZ ;  /* 0x0000000b120b7210 */ /* 0x000fe40007ffe1ff */
[----:B------:R-:W0:Y:S02]  /*0ac0*/  MUFU.EX2 R19, R0 ;  /* 0x0000000000137308 */ /* 0x000e240000000800 */
[----:B------:R3:W-:Y:S01]  /*0ad0*/  STG.E desc[UR6][R2.64], R12 ;  /* 0x0000000c02007986 */ /* 0x0007e2000c101906 */
[----:B0-----:R-:W-:-:S04]  /*0ae0*/  FMUL R19, R6, R19 ;  /* 0x0000001306137220 */ /* 0x001fc80000400000 */
[----:B------:R-:W-:-:S04]  /*0af0*/  FMUL R19, R8, R19 ;  /* 0x0000001308137220 */ /* 0x000fc80000400000 */
[----:B------:R-:W-:-:S04]  /*0b00*/  FFMA R4, R4, R5, R19 ;  /* 0x0000000504047223 */ /* 0x000fc80000000013 */
[----:B------:R-:W-:Y:S01]  /*0b10*/  FFMA R13, R4, -R10, R13 ;  /* 0x8000000a040d7223 */ /* 0x000fe2000000000d */
[----:B---3--:R-:W-:Y:S06]  /*0b20*/  BRA.U UP0, `(.L_x_80) ;  /* 0xfffffff500907547 */ /* 0x008fec000b83ffff */
[----:B------:R-:W-:Y:S05]  /*0b30*/  EXIT ;  /* 0x000000000000794d */ /* 0x000fea0003800000 */
        .weak           $__internal_3_$__cuda_sm20_rcp_rn_f32_slowpath
        .type           $__internal_3_$__cuda_sm20_rcp_rn_f32_slowpath,@function
        .size           $__internal_3_$__cuda_sm20_rcp_rn_f32_slowpath,($__internal_4_$__cuda_sm3x_div_rn_noftz_f32_slowpath - $__internal_3_$__cuda_sm20_rcp_rn_f32_slowpath)
$__internal_3_$__cuda_sm20_rcp_rn_f32_slowpath:
[----:B------:R-:W-:-:S05]  /*0b40*/  IMAD.SHL.U32 R0, R10, 0x2, RZ ;  /* 0x000000020a007824 */ /* 0x000fca00078e00ff */
[----:B------:R-:W-:-:S04]  /*0b50*/  SHF.R.U32.HI R0, RZ, 0x18, R0 ;  /* 0x00000018ff007819 */ /* 0x000fc80000011600 */
[----:B------:R-:W-:-:S13]  /*0b60*/  ISETP.NE.U32.AND P0, PT, R0, RZ, PT ;  /* 0x000000ff0000720c */ /* 0x000fda0003f05070 */
[----:B------:R-:W-:Y:S05]  /*0b70*/  @P0 BRA `(.L_x_81) ;  /* 0x00000000002c0947 */ /* 0x000fea0003800000 */
[----:B------:R-:W-:-:S04]  /*0b80*/  SHF.L.U32 R0, R10, 0x1, RZ ;  /* 0x000000010a007819 */ /* 0x000fc800000006ff */
[----:B------:R-:W-:-:S13]  /*0b90*/  ISETP.NE.AND P0, PT, R0, RZ, PT ;  /* 0x000000ff0000720c */ /* 0x000fda0003f05270 */
[----:B------:R2:W3:Y:S01]  /*0ba0*/  @!P0 MUFU.RCP R0, R10 ;  /* 0x0000000a00008308 */ /* 0x0004e20000001000 */
[----:B------:R-:W-:Y:S05]  /*0bb0*/  @!P0 BRA `(.L_x_82) ;  /* 0x0000000000a48947 */ /* 0x000fea0003800000 */
[----:B------:R-:W-:-:S04]  /*0bc0*/  FFMA R3, R10, 1.84467440737095516160e+19, RZ ;  /* 0x5f8000000a037823 */ /* 0x000fc800000000ff */
[----:B---3--:R-:W0:Y:S02]  /*0bd0*/  MUFU.RCP R0, R3 ;  /* 0x0000000300007308 */ /* 0x008e240000001000 */
[----:B0-----:R-:W-:-:S04]  /*0be0*/  FFMA R19, R3, R0, -1 ;  /* 0xbf80000003137423 */ /* 0x001fc80000000000 */
[----:B------:R-:W-:-:S04]  /*0bf0*/  FADD.FTZ R19, -R19, -RZ ;  /* 0x800000ff13137221 */ /* 0x000fc80000010100 */
[----:B------:R-:W-:-:S04]  /*0c00*/  FFMA R0, R0, R19, R0 ;  /* 0x0000001300007223 */ /* 0x000fc80000000000 */
[----:B------:R-:W-:Y:S01]  /*0c10*/  FFMA R0, R0, 1.84467440737095516160e+19, RZ ;  /* 0x5f80000000007823 */ /* 0x000fe200000000ff */
[----:B------:R-:W-:Y:S06]  /*0c20*/  BRA `(.L_x_82) ;  /* 0x0000000000887947 */ /* 0x000fec0003800000 */
.L_x_81:
[----:B------:R-:W-:-:S04]  /*0c30*/  IADD3 R3, PT, PT, R0, -0xfd, RZ ;  /* 0xffffff0300037810 */ /* 0x000fc80007ffe0ff */
[----:B------:R-:W-:-:S13]  /*0c40*/  ISETP.GT.U32.AND P0, PT, R3, 0x1, PT ;  /* 0x000000010300780c */ /* 0x000fda0003f04070 */
[----:B------:R-:W-:Y:S05]  /*0c50*/  @P0 BRA `(.L_x_83) ;  /* 0x0000000000780947 */ /* 0x000fea0003800000 */
[----:B------:R-:W-:Y:S01]  /*0c60*/  LOP3.LUT R19, R10, 0x7fffff, RZ, 0xc0, !PT ;  /* 0x007fffff0a137812 */ /* 0x000fe200078ec0ff */
[----:B------:R-:W-:-:S03]  /*0c70*/  IMAD.MOV.U32 R24, RZ, RZ, 0x3 ;  /* 0x00000003ff187424 */ /* 0x000fc600078e00ff */
[----:B------:R-:W-:Y:S02]  /*0c80*/  LOP3.LUT R19, R19, 0x3f800000, RZ, 0xfc, !PT ;  /* 0x3f80000013137812 */ /* 0x000fe400078efcff */
[----:B------:R-:W-:Y:S02]  /*0c90*/  SHF.L.U32 R23, R24, R3, RZ ;  /* 0x0000000318177219 */ /* 0x000fe400000006ff */
[----:B------:R-:W0:Y:S02]  /*0ca0*/  MUFU.RCP R20, R19 ;  /* 0x0000001300147308 */ /* 0x000e240000001000 */
[----:B0-----:R-:W-:-:S04]  /*0cb0*/  FFMA R21, R19, R20, -1 ;  /* 0xbf80000013157423 */ /* 0x001fc80000000014 */
[----:B------:R-:W-:-:S04]  /*0cc0*/  FADD.FTZ R21, -R21, -RZ ;  /* 0x800000ff15157221 */ /* 0x000fc80000010100 */
[CCC-:B------:R-:W-:Y:S01]  /*0cd0*/  FFMA.RM R22, R20.reuse, R21.reuse, R20.reuse ;  /* 0x0000001514167223 */ /* 0x1c0fe20000004014 */
[----:B------:R-:W-:-:S04]  /*0ce0*/  FFMA.RP R21, R20, R21, R20 ;  /* 0x0000001514157223 */ /* 0x000fc80000008014 */
[C---:B------:R-:W-:Y:S02]  /*0cf0*/  LOP3.LUT R20, R22.reuse, 0x7fffff, RZ, 0xc0, !PT ;  /* 0x007fffff16147812 */ /* 0x040fe400078ec0ff */
[----:B------:R-:W-:Y:S02]  /*0d00*/  FSETP.NEU.FTZ.AND P0, PT, R22, R21, PT ;  /* 0x000000151600720b */ /* 0x000fe40003f1d000 */
[----:B------:R-:W-:Y:S02]  /*0d10*/  LOP3.LUT R20, R20, 0x800000, RZ, 0xfc, !PT ;  /* 0x0080000014147812 */ /* 0x000fe400078efcff */
[----:B------:R-:W-:Y:S02]  /*0d20*/  SEL R21, RZ, 0xffffffff, !P0 ;  /* 0xffffffffff157807 */ /* 0x000fe40004000000 */
[----:B------:R-:W-:Y:S02]  /*0d30*/  LOP3.LUT R22, R23, R20, RZ, 0xc0, !PT ;  /* 0x0000001417167212 */ /* 0x000fe400078ec0ff */
[----:B------:R-:W-:-:S02]  /*0d40*/  IADD3 R21, PT, PT, -R21, RZ, RZ ;  /* 0x000000ff15157210 */ /* 0x000fc40007ffe1ff */
[-C--:B------:R-:W-:Y:S02]  /*0d50*/  SHF.R.U32.HI R22, RZ, R3.reuse, R22 ;  /* 0x00000003ff167219 */ /* 0x080fe40000011616 */
[----:B------:R-:W-:Y:S02]  /*0d60*/  LOP3.LUT P1, RZ, R21, R3, R20, 0xf8, !PT ;  /* 0x0000000315ff7212 */ /* 0x000fe4000782f814 */
[C---:B------:R-:W-:Y:S02]  /*0d70*/  LOP3.LUT P0, RZ, R22.reuse, 0x1, RZ, 0xc0, !PT ;  /* 0x0000000116ff7812 */ /* 0x040fe4000780c0ff */
[----:B------:R-:W-:-:S04]  /*0d80*/  LOP3.LUT P2, RZ, R22, 0x2, RZ, 0xc0, !PT ;  /* 0x0000000216ff7812 */ /* 0x000fc8000784c0ff */
[----:B------:R-:W-:Y:S02]  /*0d90*/  PLOP3.LUT P0, PT, P0, P1, P2, 0xe0, 0x0 ;  /* 0x000000000000781c */ /* 0x000fe40000703c20 */
[----:B------:R-:W-:Y:S02]  /*0da0*/  LOP3.LUT P1, RZ, R10, 0x7fffff, RZ, 0xc0, !PT ;  /* 0x007fffff0aff7812 */ /* 0x000fe4000782c0ff */
[----:B------:R-:W-:-:S04]  /*0db0*/  SEL R3, RZ, 0x1, !P0 ;  /* 0x00000001ff037807 */ /* 0x000fc80004000000 */
[----:B------:R-:W-:-:S04]  /*0dc0*/  IADD3 R3, PT, PT, -R3, RZ, RZ ;  /* 0x000000ff03037210 */ /* 0x000fc80007ffe1ff */
[----:B------:R-:W-:Y:S01]  /*0dd0*/  ISETP.GE.AND P0, PT, R3, RZ, PT ;  /* 0x000000ff0300720c */ /* 0x000fe20003f06270 */
[----:B------:R-:W-:-:S05]  /*0de0*/  VIADD R3, R0, 0xffffff04 ;  /* 0xffffff0400037836 */ /* 0x000fca0000000000 */
[----:B------:R-:W-:-:S07]  /*0df0*/  SHF.R.U32.HI R3, RZ, R3, R20 ;  /* 0x00000003ff037219 */ /* 0x000fce0000011614 */
[----:B------:R-:W-:-:S04]  /*0e00*/  @!P0 IADD3 R3, PT, PT, R3, 0x1, RZ ;  /* 0x0000000103038810 */ /* 0x000fc80007ffe0ff */
[----:B------:R-:W-:-:S04]  /*0e10*/  @!P1 SHF.L.U32 R3, R3, 0x1, RZ ;  /* 0x0000000103039819 */ /* 0x000fc800000006ff */
[----:B------:R-:W-:Y:S01]  /*0e20*/  LOP3.LUT R0, R3, 0x80000000, R10, 0xf8, !PT ;  /* 0x8000000003007812 */ /* 0x000fe200078ef80a */
[----:B------:R-:W-:Y:S06]  /*0e30*/  BRA `(.L_x_82) ;  /* 0x0000000000047947 */ /* 0x000fec0003800000 */
.L_x_83:
[----:B------:R0:W1:Y:S02]  /*0e40*/  MUFU.RCP R0, R10 ;  /* 0x0000000a00007308 */ /* 0x0000640000001000 */
.L_x_82:
[----:B------:R-:W-:-:S04]  /*0e50*/  IMAD.MOV.U32 R3, RZ, RZ, 0x0 ;  /* 0x00000000ff037424 */ /* 0x000fc800078e00ff */
[----:B0123--:R-:W-:Y:S05]  /*0e60*/  RET.REL.NODEC R2 `(backward_kernel_fp32) ;  /* 0xfffffff002647950 */ /* 0x00ffea0003c3ffff */
        .weak           $__internal_4_$__cuda_sm3x_div_rn_noftz_f32_slowpath
        .type           $__internal_4_$__cuda_sm3x_div_rn_noftz_f32_slowpath,@function
        .size           $__internal_4_$__cuda_sm3x_div_rn_noftz_f32_slowpath,(.L_x_179 - $__internal_4_$__cuda_sm3x_div_rn_noftz_f32_slowpath)
$__internal_4_$__cuda_sm3x_div_rn_noftz_f32_slowpath:
[----:B------:R-:W-:Y:S01]  /*0e70*/  SHF.R.U32.HI R23, RZ, 0x17, R3 ;  /* 0x00000017ff177819 */ /* 0x000fe20000011603 */
[----:B------:R-:W-:Y:S01]  /*0e80*/  BSSY.RECONVERGENT B1, `(.L_x_84) ;  /* 0x0000062000017945 */ /* 0x000fe20003800200 */
[----:B------:R-:W-:Y:S02]  /*0e90*/  SHF.R.U32.HI R25, RZ, 0x17, R0 ;  /* 0x00000017ff197819 */ /* 0x000fe40000011600 */
[----:B------:R-:W-:Y:S02]  /*0ea0*/  LOP3.LUT R23, R23, 0xff, RZ, 0xc0, !PT ;  /* 0x000000ff17177812 */ /* 0x000fe400078ec0ff */
[----:B------:R-:W-:Y:S02]  /*0eb0*/  LOP3.LUT R25, R25, 0xff, RZ, 0xc0, !PT ;  /* 0x000000ff19197812 */ /* 0x000fe400078ec0ff */
[----:B------:R-:W-:Y:S02]  /*0ec0*/  IADD3 R24, PT, PT, R23, -0x1, RZ ;  /* 0xffffffff17187810 */ /* 0x000fe40007ffe0ff */
[----:B------:R-:W-:-:S02]  /*0ed0*/  IADD3 R26, PT, PT, R25, -0x1, RZ ;  /* 0xffffffff191a7810 */ /* 0x000fc40007ffe0ff */
[----:B------:R-:W-:-:S04]  /*0ee0*/  ISETP.GT.U32.AND P0, PT, R24, 0xfd, PT ;  /* 0x000000fd1800780c */ /* 0x000fc80003f04070 */
[----:B------:R-:W-:-:S13]  /*0ef0*/  ISETP.GT.U32.OR P0, PT, R26, 0xfd, P0 ;  /* 0x000000fd1a00780c */ /* 0x000fda0000704470 */
[----:B------:R-:W-:Y:S01]  /*0f00*/  @!P0 IMAD.MOV.U32 R27, RZ, RZ, RZ ;  /* 0x000000ffff1b8224 */ /* 0x000fe200078e00ff */
[----:B------:R-:W-:Y:S06]  /*0f10*/  @!P0 BRA `(.L_x_85) ;  /* 0x00000000005c8947 */ /* 0x000fec0003800000 */
[----:B------:R-:W-:Y:S02]  /*0f20*/  FSETP.GTU.FTZ.AND P0, PT, |R0|, +INF , PT ;  /* 0x7f8000000000780b */ /* 0x000fe40003f1c200 */
[----:B------:R-:W-:-:S04]  /*0f30*/  FSETP.GTU.FTZ.AND P1, PT, |R3|, +INF , PT ;  /* 0x7f8000000300780b */ /* 0x000fc80003f3c200 */
[----:B------:R-:W-:-:S13]  /*0f40*/  PLOP3.LUT P0, PT, P0, P1, PT, 0xf8, 0x8f ;  /* 0x00000000008f781c */ /* 0x000fda0000703f70 */
[----:B------:R-:W-:Y:S05]  /*0f50*/  @P0 BRA `(.L_x_86) ;  /* 0x00000004004c0947 */ /* 0x000fea0003800000 */
[----:B------:R-:W-:-:S13]  /*0f60*/  LOP3.LUT P0, RZ, R3, 0x7fffffff, R0, 0xc8, !PT ;  /* 0x7fffffff03ff7812 */ /* 0x000fda000780c800 */
[----:B------:R-:W-:Y:S05]  /*0f70*/  @!P0 BRA `(.L_x_87) ;  /* 0x00000004003c8947 */ /* 0x000fea0003800000 */
[C---:B------:R-:W-:Y:S02]  /*0f80*/  FSETP.NEU.FTZ.AND P2, PT, |R0|.reuse, +INF , PT ;  /* 0x7f8000000000780b */ /* 0x040fe40003f5d200 */
[----:B------:R-:W-:Y:S02]  /*0f90*/  FSETP.NEU.FTZ.AND P1, PT, |R3|, +INF , PT ;  /* 0x7f8000000300780b */ /* 0x000fe40003f3d200 */
[----:B------:R-:W-:-:S11]  /*0fa0*/  FSETP.NEU.FTZ.AND P0, PT, |R0|, +INF , PT ;  /* 0x7f8000000000780b */ /* 0x000fd60003f1d200 */
[----:B------:R-:W-:Y:S05]  /*0fb0*/  @!P1 BRA !P2, `(.L_x_87) ;  /* 0x00000004002c9947 */ /* 0x000fea0005000000 */
[----:B------:R-:W-:-:S04]  /*0fc0*/  LOP3.LUT P2, RZ, R0, 0x7fffffff, RZ, 0xc0, !PT ;  /* 0x7fffffff00ff7812 */ /* 0x000fc8000784c0ff */
[----:B------:R-:W-:-:S13]  /*0fd0*/  PLOP3.LUT P1, PT, P1, P2, PT, 0x2f, 0xf2 ;  /* 0x0000000000f2781c */ /* 0x000fda0000f24577 */
[----:B------:R-:W-:Y:S05]  /*0fe0*/  @P1 BRA `(.L_x_88) ;  /* 0x0000000400181947 */ /* 0x000fea0003800000 */
[----:B------:R-:W-:-:S04]  /*0ff0*/  LOP3.LUT P1, RZ, R3, 0x7fffffff, RZ, 0xc0, !PT ;  /* 0x7fffffff03ff7812 */ /* 0x000fc8000782c0ff */
[----:B------:R-:W-:-:S13]  /*1000*/  PLOP3.LUT P0, PT, P0, P1, PT, 0x2f, 0xf2 ;  /* 0x0000000000f2781c */ /* 0x000fda0000702577 */
[----:B------:R-:W-:Y:S05]  /*1010*/  @P0 BRA `(.L_x_89) ;  /* 0x0000000400000947 */ /* 0x000fea0003800000 */
[----:B------:R-:W-:Y:S02]  /*1020*/  ISETP.GE.AND P0, PT, R26, RZ, PT ;  /* 0x000000ff1a00720c */ /* 0x000fe40003f06270 */
[----:B------:R-:W-:-:S11]  /*1030*/  ISETP.GE.AND P1, PT, R24, RZ, PT ;  /* 0x000000ff1800720c */ /* 0x000fd60003f26270 */
[----:B------:R-:W-:Y:S01]  /*1040*/  @P0 MOV R27, RZ ;  /* 0x000000ff001b0202 */ /* 0x000fe20000000f00 */
[----:B------:R-:W-:Y:S01]  /*1050*/  @!P0 FFMA R0, R0, 1.84467440737095516160e+19, RZ ;  /* 0x5f80000000008823 */ /* 0x000fe200000000ff */
[----:B------:R-:W-:Y:S01]  /*1060*/  @!P0 MOV R27, 0xffffffc0 ;  /* 0xffffffc0001b8802 */ /* 0x000fe20000000f00 */
[----:B------:R-:W-:-:S04]  /*1070*/  @!P1 FFMA R3, R3, 1.84467440737095516160e+19, RZ ;  /* 0x5f80000003039823 */ /* 0x000fc800000000ff */
[----:B------:R-:W-:-:S07]  /*1080*/  @!P1 VIADD R27, R27, 0x40 ;  /* 0x000000401b1b9836 */ /* 0x000fce0000000000 */
.L_x_85:
[----:B------:R-:W-:Y:S01]  /*1090*/  LEA R24, R23, 0xc0800000, 0x17 ;  /* 0xc080000017187811 */ /* 0x000fe200078eb8ff */
[----:B------:R-:W-:Y:S01]  /*10a0*/  BSSY.RECONVERGENT B2, `(.L_x_90) ;  /* 0x0000036000027945 */ /* 0x000fe20003800200 */
[----:B------:R-:W-:Y:S02]  /*10b0*/  IADD3 R25, PT, PT, R25, -0x7f, RZ ;  /* 0xffffff8119197810 */ /* 0x000fe40007ffe0ff */
[----:B------:R-:W-:-:S03]  /*10c0*/  IADD3 R29, PT, PT, -R24, R3, RZ ;  /* 0x00000003181d7210 */ /* 0x000fc60007ffe1ff */
[----:B------:R-:W-:Y:S01]  /*10d0*/  IMAD R0, R25, -0x800000, R0 ;  /* 0xff80000019007824 */ /* 0x000fe200078e0200 */
[----:B------:R-:W0:Y:S01]  /*10e0*/  MUFU.RCP R3, R29 ;  /* 0x0000001d00037308 */ /* 0x000e220000001000 */
[----:B------:R-:W-:-:S04]  /*10f0*/  FADD.FTZ R24, -R29, -RZ ;  /* 0x800000ff1d187221 */ /* 0x000fc80000010100 */
[----:B0-----:R-:W-:-:S04]  /*1100*/  FFMA R26, R3, R24, 1 ;  /* 0x3f800000031a7423 */ /* 0x001fc80000000018 */
[----:B------:R-:W-:Y:S01]  /*1110*/  FFMA R3, R3, R26, R3 ;  /* 0x0000001a03037223 */ /* 0x000fe20000000003 */
[----:B------:R-:W-:-:S03]  /*1120*/  IADD3 R26, PT, PT, R25, 0x7f, -R23 ;  /* 0x0000007f191a7810 */ /* 0x000fc60007ffe817 */
[----:B------:R-:W-:Y:S02]  /*1130*/  FFMA R25, R0, R3, RZ ;  /* 0x0000000300197223 */ /* 0x000fe400000000ff */
[----:B------:R-:W-:Y:S02]  /*1140*/  IMAD.IADD R27, R26, 0x1, R27 ;  /* 0x000000011a1b7824 */ /* 0x000fe400078e021b */
[----:B------:R-:W-:-:S04]  /*1150*/  FFMA R23, R24, R25, R0 ;  /* 0x0000001918177223 */ /* 0x000fc80000000000 */
[----:B------:R-:W-:-:S04]  /*1160*/  FFMA R23, R3, R23, R25 ;  /* 0x0000001703177223 */ /* 0x000fc80000000019 */
[----:B------:R-:W-:-:S04]  /*1170*/  FFMA R24, R24, R23, R0 ;  /* 0x0000001718187223 */ /* 0x000fc80000000000 */
[----:B------:R-:W-:-:S05]  /*1180*/  FFMA R0, R3, R24, R23 ;  /* 0x0000001803007223 */ /* 0x000fca0000000017 */
[----:B------:R-:W-:-:S04]  /*1190*/  SHF.R.U32.HI R26, RZ, 0x17, R0 ;  /* 0x00000017ff1a7819 */ /* 0x000fc80000011600 */
[----:B------:R-:W-:-:S04]  /*11a0*/  LOP3.LUT R26, R26, 0xff, RZ, 0xc0, !PT ;  /* 0x000000ff1a1a7812 */ /* 0x000fc800078ec0ff */
[----:B------:R-:W-:-:S04]  /*11b0*/  IADD3 R25, PT, PT, R26, R27, RZ ;  /* 0x0000001b1a197210 */ /* 0x000fc80007ffe0ff */
[----:B------:R-:W-:-:S04]  /*11c0*/  IADD3 R26, PT, PT, R25, -0x1, RZ ;  /* 0xffffffff191a7810 */ /* 0x000fc80007ffe0ff */
[----:B------:R-:W-:-:S13]  /*11d0*/  ISETP.GE.U32.AND P0, PT, R26, 0xfe, PT ;  /* 0x000000fe1a00780c */ /* 0x000fda0003f06070 */
[----:B------:R-:W-:Y:S05]  /*11e0*/  @!P0 BRA `(.L_x_91) ;  /* 0x0000000000808947 */ /* 0x000fea0003800000 */
[----:B------:R-:W-:-:S13]  /*11f0*/  ISETP.GT.AND P0, PT, R25, 0xfe, PT ;  /* 0x000000fe1900780c */ /* 0x000fda0003f04270 */
[----:B------:R-:W-:Y:S05]  /*1200*/  @P0 BRA `(.L_x_92) ;  /* 0x00000000006c0947 */ /* 0x000fea0003800000 */
[----:B------:R-:W-:-:S13]  /*1210*/  ISETP.GE.AND P0, PT, R25, 0x1, PT ;  /* 0x000000011900780c */ /* 0x000fda0003f06270 */
[----:B------:R-:W-:Y:S05]  /*1220*/  @P0 BRA `(.L_x_93) ;  /* 0x0000000000740947 */ /* 0x000fea0003800000 */
[----:B------:R-:W-:Y:S02]  /*1230*/  ISETP.GE.AND P0, PT, R25, -0x18, PT ;  /* 0xffffffe81900780c */ /* 0x000fe40003f06270 */
[----:B------:R-:W-:-:S11]  /*1240*/  LOP3.LUT R0, R0, 0x80000000, RZ, 0xc0, !PT ;  /* 0x8000000000007812 */ /* 0x000fd600078ec0ff */
[----:B------:R-:W-:Y:S05]  /*1250*/  @!P0 BRA `(.L_x_93) ;  /* 0x0000000000688947 */ /* 0x000fea0003800000 */
[CCC-:B------:R-:W-:Y:S01]  /*1260*/  FFMA.RZ R26, R3.reuse, R24.reuse, R23.reuse ;  /* 0x00000018031a7223 */ /* 0x1c0fe2000000c017 */
[CCC-:B------:R-:W-:Y:S01]  /*1270*/  FFMA.RP R27, R3.reuse, R24.reuse, R23.reuse ;  /* 0x00000018031b7223 */ /* 0x1c0fe20000008017 */
[----:B------:R-:W-:Y:S01]  /*1280*/  FFMA.RM R24, R3, R24, R23 ;  /* 0x0000001803187223 */ /* 0x000fe20000004017 */
[C---:B------:R-:W-:Y:S01]  /*1290*/  VIADD R3, R25.reuse, 0x20 ;  /* 0x0000002019037836 */ /* 0x040fe20000000000 */
[C---:B------:R-:W-:Y:S02]  /*12a0*/  ISETP.NE.AND P2, PT, R25.reuse, RZ, PT ;  /* 0x000000ff1900720c */ /* 0x040fe40003f45270 */
[----:B------:R-:W-:Y:S02]  /*12b0*/  LOP3.LUT R26, R26, 0x7fffff, RZ, 0xc0, !PT ;  /* 0x007fffff1a1a7812 */ /* 0x000fe400078ec0ff */
[----:B------:R-:W-:Y:S02]  /*12c0*/  ISETP.NE.AND P1, PT, R25, RZ, PT ;  /* 0x000000ff1900720c */ /* 0x000fe40003f25270 */
[----:B------:R-:W-:-:S02]  /*12d0*/  LOP3.LUT R26, R26, 0x800000, RZ, 0xfc, !PT ;  /* 0x008000001a1a7812 */ /* 0x000fc400078efcff */
[----:B------:R-:W-:Y:S02]  /*12e0*/  IADD3 R25, PT, PT, -R25, RZ, RZ ;  /* 0x000000ff19197210 */ /* 0x000fe40007ffe1ff */
[----:B------:R-:W-:Y:S02]  /*12f0*/  SHF.L.U32 R3, R26, R3, RZ ;  /* 0x000000031a037219 */ /* 0x000fe400000006ff */
[----:B------:R-:W-:Y:S02]  /*1300*/  FSETP.NEU.FTZ.AND P0, PT, R27, R24, PT ;  /* 0x000000181b00720b */ /* 0x000fe40003f1d000 */
[----:B------:R-:W-:Y:S02]  /*1310*/  SEL R25, R25, RZ, P2 ;  /* 0x000000ff19197207 */ /* 0x000fe40001000000 */
[----:B------:R-:W-:Y:S02]  /*1320*/  ISETP.NE.AND P1, PT, R3, RZ, P1 ;  /* 0x000000ff0300720c */ /* 0x000fe40000f25270 */
[----:B------:R-:W-:-:S02]  /*1330*/  SHF.R.U32.HI R26, RZ, R25, R26 ;  /* 0x00000019ff1a7219 */ /* 0x000fc4000001161a */
[----:B------:R-:W-:Y:S02]  /*1340*/  PLOP3.LUT P0, PT, P0, P1, PT, 0xf8, 0x8f ;  /* 0x00000000008f781c */ /* 0x000fe40000703f70 */
[----:B------:R-:W-:Y:S02]  /*1350*/  SHF.R.U32.HI R3, RZ, 0x1, R26 ;  /* 0x00000001ff037819 */ /* 0x000fe4000001161a */
[----:B------:R-:W-:-:S04]  /*1360*/  SEL R24, RZ, 0x1, !P0 ;  /* 0x00000001ff187807 */ /* 0x000fc80004000000 */
[----:B------:R-:W-:-:S04]  /*1370*/  LOP3.LUT R23, R24, 0x1, R3, 0xf8, !PT ;  /* 0x0000000118177812 */ /* 0x000fc800078ef803 */
[----:B------:R-:W-:-:S04]  /*1380*/  LOP3.LUT R26, R23, R26, RZ, 0xc0, !PT ;  /* 0x0000001a171a7212 */ /* 0x000fc800078ec0ff */
[----:B------:R-:W-:-:S04]  /*1390*/  IADD3 R3, PT, PT, R3, R26, RZ ;  /* 0x0000001a03037210 */ /* 0x000fc80007ffe0ff */
[----:B------:R-:W-:Y:S01]  /*13a0*/  LOP3.LUT R0, R3, R0, RZ, 0xfc, !PT ;  /* 0x0000000003007212 */ /* 0x000fe200078efcff */
[----:B------:R-:W-:Y:S06]  /*13b0*/  BRA `(.L_x_93) ;  /* 0x0000000000107947 */ /* 0x000fec0003800000 */
.L_x_92:
[----:B------:R-:W-:-:S04]  /*13c0*/  LOP3.LUT R0, R0, 0x80000000, RZ, 0xc0, !PT ;  /* 0x8000000000007812 */ /* 0x000fc800078ec0ff */
[----:B------:R-:W-:Y:S01]  /*13d0*/  LOP3.LUT R0, R0, 0x7f800000, RZ, 0xfc, !PT ;  /* 0x7f80000000007812 */ /* 0x000fe200078efcff */
[----:B------:R-:W-:Y:S06]  /*13e0*/  BRA `(.L_x_93) ;  /* 0x0000000000047947 */ /* 0x000fec0003800000 */
.L_x_91:
[----:B------:R-:W-:-:S07]  /*13f0*/  IMAD R0, R27, 0x800000, R0 ;  /* 0x008000001b007824 */ /* 0x000fce00078e0200 */
.L_x_93:
[----:B------:R-:W-:Y:S05]  /*1400*/  BSYNC.RECONVERGENT B2 ;  /* 0x0000000000027941 */ /* 0x000fea0003800200 */
.L_x_90:
[----:B------:R-:W-:Y:S05]  /*1410*/  BRA `(.L_x_94) ;  /* 0x0000000000207947 */ /* 0x000fea0003800000 */
.L_x_89:
[----:B------:R-:W-:-:S04]  /*1420*/  LOP3.LUT R0, R3, 0x80000000, R0, 0x48, !PT ;  /* 0x8000000003007812 */ /* 0x000fc800078e4800 */
[----:B------:R-:W-:Y:S01]  /*1430*/  LOP3.LUT R0, R0, 0x7f800000, RZ, 0xfc, !PT ;  /* 0x7f80000000007812 */ /* 0x000fe200078efcff */
[----:B------:R-:W-:Y:S06]  /*1440*/  BRA `(.L_x_94) ;  /* 0x0000000000147947 */ /* 0x000fec0003800000 */
.L_x_88:
[----:B------:R-:W-:Y:S01]  /*1450*/  LOP3.LUT R0, R3, 0x80000000, R0, 0x48, !PT ;  /* 0x8000000003007812 */ /* 0x000fe200078e4800 */
[----:B------:R-:W-:Y:S06]  /*1460*/  BRA `(.L_x_94) ;  /* 0x00000000000c7947 */ /* 0x000fec0003800000 */
.L_x_87:
[----:B------:R-:W0:Y:S01]  /*1470*/  MUFU.RSQ R0, -QNAN ;  /* 0xffc0000000007908 */ /* 0x000e220000001400 */
[----:B------:R-:W-:Y:S05]  /*1480*/  BRA `(.L_x_94) ;  /* 0x0000000000047947 */ /* 0x000fea0003800000 */
.L_x_86:
[----:B------:R-:W-:-:S07]  /*1490*/  FADD.FTZ R0, R0, R3 ;  /* 0x0000000300007221 */ /* 0x000fce0000010000 */
.L_x_94:
[----:B------:R-:W-:Y:S05]  /*14a0*/  BSYNC.RECONVERGENT B1 ;  /* 0x0000000000017941 */ /* 0x000fea0003800200 */
.L_x_84:
[----:B------:R-:W-:Y:S01]  /*14b0*/  HFMA2 R25, -RZ, RZ, 0, 0 ;  /* 0x00000000ff197431 */ /* 0x000fe200000001ff */
[----:B------:R-:W-:-:S04]  /*14c0*/  MOV R24, R20 ;  /* 0x0000001400187202 */ /* 0x000fc80000000f00 */
[----:B0-----:R-:W-:Y:S05]  /*14d0*/  RET.REL.NODEC R24 `(backward_kernel_fp32) ;  /* 0xffffffe818c87950 */ /* 0x001fea0003c3ffff */
.L_x_95:
        /* <DEDUP_REMOVED lines=10> */
.L_x_179:


//--------------------- .text.forward_kernel_fp16 --------------------------
	.section	.text.forward_kernel_fp16,"ax",@progbits
	.align	128
        .global         forward_kernel_fp16
        .type           forward_kernel_fp16,@function
        .size           forward_kernel_fp16,(.L_x_185 - forward_kernel_fp16)
        .other          forward_kernel_fp16,@"STO_CUDA_ENTRY STV_DEFAULT"
forward_kernel_fp16:
.text.forward_kernel_fp16:
[----:B------:R-:W-:Y:S01]  /*0000*/  LDC R1, c[0x0][0x37c] ;  /* 0x0000df00ff017b82 */ /* 0x000fe20000000800 */
[----:B------:R-:W0:Y:S07]  /*0010*/  S2R R24, SR_TID.X ;  /* 0x0000000000187919 */ /* 0x000e2e0000002100 */
[----:B------:R-:W1:Y:S01]  /*0020*/  S2UR UR5, SR_CTAID.X ;  /* 0x00000000000579c3 */ /* 0x000e620000002500 */
[----:B------:R-:W1:Y:S01]  /*0030*/  LDCU UR4, c[0x0][0x360] ;  /* 0x00006c00ff0477ac */ /* 0x000e620008000800 */
[----:B------:R-:W2:Y:S06]  /*0040*/  LDCU UR6, c[0x0][0x3d0] ;  /* 0x00007a00ff0677ac */ /* 0x000eac0008000800 */
[----:B------:R-:W2:Y:S01]  /*0050*/  LDC R25, c[0x0][0x3c8] ;  /* 0x0000f200ff197b82 */ /* 0x000ea20000000800 */
[----:B-1----:R-:W-:-:S06]  /*0060*/  UIMAD UR5, UR5, UR4, URZ ;  /* 0x00000004050572a4 */ /* 0x002fcc000f8e02ff */
[----:B0-----:R-:W-:Y:S01]  /*0070*/  IADD3 R24, PT, PT, R24, UR5, RZ ;  /* 0x0000000518187c10 */ /* 0x001fe2000fffe0ff */
[----:B--2---:R-:W-:-:S05]  /*0080*/  IMAD R25, R25, UR6, RZ ;  /* 0x0000000619197c24 */ /* 0x004fca000f8e02ff */
[----:B------:R-:W-:-:S13]  /*0090*/  ISETP.GE.AND P0, PT, R24, R25, PT ;  /* 0x000000191800720c */ /* 0x000fda0003f06270 */
[----:B------:R-:W-:Y:S05]  /*00a0*/  @P0 EXIT ;  /* 0x000000000000094d */ /* 0x000fea0003800000 */
[----:B------:R-:W0:Y:S01]  /*00b0*/  LDC.64 R4, c[0x0][0x3a0] ;  /* 0x0000e800ff047b82 */ /* 0x000e220000000a00 */
[----:B------:R-:W0:Y:S07]  /*00c0*/  LDCU.64 UR8, c[0x0][0x358] ;  /* 0x00006b00ff0877ac */ /* 0x000e2e0008000a00 */
[----:B------:R-:W1:Y:S08]  /*00d0*/  LDC.64 R6, c[0x0][0x388] ;  /* 0x0000e200ff067b82 */ /* 0x000e700000000a00 */
[----:B------:R-:W2:Y:S01]  /*00e0*/  LDC.64 R8, c[0x0][0x3b8] ;  /* 0x0000ee00ff087b82 */ /* 0x000ea20000000a00 */
[----:B0-----:R-:W3:Y:S07]  /*00f0*/  LDG.E.U16 R4, desc[UR8][R4.64] ;  /* 0x0000000804047981 */ /* 0x001eee000c1e1500 */
[----:B------:R-:W0:Y:S01]  /*0100*/  LDC.64 R10, c[0x0][0x3a8] ;  /* 0x0000ea00ff0a7b82 */ /* 0x000e220000000a00 */
[----:B-1----:R-:W4:Y:S07]  /*0110*/  LDG.E.U16 R3, desc[UR8][R6.64] ;  /* 0x0000000806037981 */ /* 0x002f2e000c1e1500 */
[----:B------:R-:W1:Y:S01]  /*0120*/  LDC.64 R12, c[0x0][0x3c0] ;  /* 0x0000f000ff0c7b82 */ /* 0x000e620000000a00 */
[----:B--2---:R-:W-:-:S07]  /*0130*/  IMAD.WIDE R8, R24, 0x2, R8 ;  /* 0x0000000218087825 */ /* 0x004fce00078e0208 */
[----:B------:R-:W2:Y:S01]  /*0140*/  LDC R14, c[0x0][0x3cc] ;  /* 0x0000f300ff0e7b82 */ /* 0x000ea20000000800 */
[----:B------:R0:W-:Y:S02]  /*0150*/  STG.E.U16 desc[UR8][R8.64], RZ ;  /* 0x000000ff08007986 */ /* 0x0001e4000c101508 */
[----:B0-----:R-:W-:-:S05]  /*0160*/  IMAD.WIDE R10, R24, 0x2, R10 ;  /* 0x00000002180a7825 */ /* 0x001fca00078e020a */
[----:B------:R0:W-:Y:S01]  /*0170*/  STG.E.U16 desc[UR8][R10.64], RZ ;  /* 0x000000ff0a007986 */ /* 0x0001e2000c101508 */
[----:B-1----:R-:W-:Y:S01]  /*0180*/  IMAD.WIDE R12, R24, 0x2, R12 ;  /* 0x00000002180c7825 */ /* 0x002fe200078e020c */
[----:B--2---:R-:W-:-:S03]  /*0190*/  ISETP.GE.AND P0, PT, R14, 0x1, PT ;  /* 0x000000010e00780c */ /* 0x004fc60003f06270 */
[----:B---3--:R-:W-:-:S04]  /*01a0*/  HADD2 R2, R4.H0_H0, 0.5, 0.5 ;  /* 0x3800380004027430 */ /* 0x008fc80000000800 */
[----:B----4-:R-:W-:-:S05]  /*01b0*/  HMUL2 R2, R2.H0_H0, R3.H0_H0 ;  /* 0x2000000302027232 */ /* 0x010fca0000000800 */
[----:B------:R0:W-:Y:S01]  /*01c0*/  STG.E.U16 desc[UR8][R12.64], R2 ;  /* 0x000000020c007986 */ /* 0x0001e2000c101508 */
[----:B------:R-:W-:Y:S05]  /*01d0*/  @!P0 BRA `(.L_x_96) ;  /* 0x0000001400008947 */ /* 0x000fea0003800000 */
[----:B------:R-:W-:Y:S01]  /*01e0*/  ISETP.GE.U32.AND P0, PT, R14, 0x4, PT ;  /* 0x000000040e00780c */ /* 0x000fe20003f06070 */
[----:B------:R-:W-:Y:S01]  /*01f0*/  HFMA2 R5, -RZ, RZ, 0, 0 ;  /* 0x00000000ff057431 */ /* 0x000fe200000001ff */
[----:B------:R-:W-:-:S11]  /*0200*/  PRMT R0, RZ, 0x7610, R0 ;  /* 0x00007610ff007816 */ /* 0x000fd60000000000 */
[----:B------:R-:W-:Y:S05]  /*0210*/  @!P0 BRA `(.L_x_97) ;  /* 0x0000000c00c08947 */ /* 0x000fea0003800000 */
[----:B------:R-:W-:Y:S01]  /*0220*/  LOP3.LUT R5, R14, 0x7ffffffc, RZ, 0xc0, !PT ;  /* 0x7ffffffc0e057812 */ /* 0x000fe200078ec0ff */
[----:B------:R-:W-:Y:S01]  /*0230*/  UMOV UR4, URZ ;  /* 0x000000ff00047c82 */ /* 0x000fe20008000000 */
[----:B------:R-:W-:Y:S02]  /*0240*/  MOV R4, R24 ;  /* 0x0000001800047202 */ /* 0x000fe40000000f00 */
[----:B------:R-:W-:Y:S02]  /*0250*/  MOV R3, R25 ;  /* 0x0000001900037202 */ /* 0x000fe40000000f00 */
[----:B------:R-:W-:-:S07]  /*0260*/  PRMT R0, RZ, 0x7610, R0 ;  /* 0x00007610ff007816 */ /* 0x000fce0000000000 */
.L_x_122:
[----:B------:R-:W1:Y:S02]  /*0270*/  LDC.64 R16, c[0x0][0x380] ;  /* 0x0000e000ff107b82 */ /* 0x000e640000000a00 */
[----:B-1----:R-:W-:-:S05]  /*0280*/  IMAD.WIDE R16, R4, 0x2, R16 ;  /* 0x0000000204107825 */ /* 0x002fca00078e0210 */
[----:B------:R-:W0:Y:S02]  /*0290*/  LDG.E.U16 R15, desc[UR8][R16.64] ;  /* 0x00000008100f7981 */ /* 0x000e24000c1e1500 */
[----:B0-----:R-:W-:Y:S02]  /*02a0*/  HADD2 R2, R2.H0_H0, R15.H0_H0 ;  /* 0x2000000f02027230 */ /* 0x001fe40000000800 */
[----:B------:R-:W-:-:S05]  /*02b0*/  IMAD.WIDE R14, R3, 0x2, R12 ;  /* 0x00000002030e7825 */ /* 0x000fca00078e020c */
[----:B------:R0:W-:Y:S04]  /*02c0*/  STG.E.U16 desc[UR8][R14.64], R2 ;  /* 0x000000020e007986 */ /* 0x0001e8000c101508 */
[----:B------:R-:W2:Y:S01]  /*02d0*/  LDG.E.U16 R21, desc[UR8][R6.64] ;  /* 0x0000000806157981 */ /* 0x000ea2000c1e1500 */
[----:B------:R-:W-:Y:S04]  /*02e0*/  BSSY.RECONVERGENT B0, `(.L_x_98) ;  /* 0x0000014000007945 */ /* 0x000fe80003800200 */
[----:B------:R-:W-:Y:S01]  /*02f0*/  BSSY.RELIABLE B1, `(.L_x_99) ;  /* 0x000000d000017945 */ /* 0x000fe20003800100 */
[----:B--2---:R-:W-:-:S13]  /*0300*/  HSETP2.GE.AND P0, PT, R2.H0_H0, R21.H0_H0, PT ;  /* 0x2000001502007234 */ /* 0x004fda0003f06800 */
[----:B0-----:R-:W-:Y:S05]  /*0310*/  @!P0 BRA `(.L_x_100) ;  /* 0x0000000000188947 */ /* 0x001fea0003800000 */
[----:B------:R-:W0:Y:S02]  /*0320*/  LDC.64 R14, c[0x0][0x390] ;  /* 0x0000e400ff0e7b82 */ /* 0x000e240000000a00 */
[----:B0-----:R-:W2:Y:S02]  /*0330*/  LDG.E.U16 R15, desc[UR8][R14.64] ;  /* 0x000000080e0f7981 */ /* 0x001ea4000c1e1500 */
[----:B--2---:R-:W-:-:S13]  /*0340*/  HSETP2.GEU.AND P0, PT, R0.H0_H0, R15.H0_H0, PT ;  /* 0x2000000f00007234 */ /* 0x004fda0003f0e800 */
[----:B------:R-:W-:Y:S05]  /*0350*/  @!P0 BREAK.RELIABLE B1 ;  /* 0x0000000000018942 */ /* 0x000fea0003800100 */
[----:B------:R-:W-:Y:S01]  /*0360*/  @!P0 HADD2 R20, -RZ.H0_H0, 1, 1 ;  /* 0x3c003c00ff148430 */ /* 0x000fe20000000900 */
[----:B------:R-:W-:Y:S06]  /*0370*/  @!P0 BRA `(.L_x_101) ;  /* 0x0000000000288947 */ /* 0x000fec0003800000 */
.L_x_100:
[----:B------:R-:W-:Y:S02]  /*0380*/  HSETP2.GEU.AND P0, PT, R2.H0_H0, RZ.H0_H0, PT ;  /* 0x200000ff02007234 */ /* 0x000fe40003f0e800 */
[----:B------:R-:W-:-:S11]  /*0390*/  PRMT R20, RZ, 0x7610, R20 ;  /* 0x00007610ff147816 */ /* 0x000fd60000000014 */
[----:B------:R-:W-:Y:S05]  /*03a0*/  @P0 BREAK.RELIABLE B1 ;  /* 0x0000000000010942 */ /* 0x000fea0003800100 */
[----:B------:R-:W-:Y:S05]  /*03b0*/  @P0 BRA `(.L_x_101) ;  /* 0x0000000000180947 */ /* 0x000fea0003800000 */
[----:B------:R-:W-:Y:S05]  /*03c0*/  BSYNC.RELIABLE B1 ;  /* 0x0000000000017941 */ /* 0x000fea0003800100 */
.L_x_99:
[----:B------:R-:W0:Y:S02]  /*03d0*/  LDC.64 R14, c[0x0][0x398] ;  /* 0x0000e600ff0e7b82 */ /* 0x000e240000000a00 */
[----:B0-----:R-:W2:Y:S01]  /*03e0*/  LDG.E.U16 R15, desc[UR8][R14.64] ;  /* 0x000000080e0f7981 */ /* 0x001ea2000c1e1500 */
[----:B------:R-:W-:Y:S02]  /*03f0*/  PRMT R20, RZ, 0x7610, R20 ;  /* 0x00007610ff147816 */ /* 0x000fe40000000014 */
[----:B--2---:R-:W-:-:S13]  /*0400*/  HSETP2.GT.AND P0, PT, R0.H0_H0, R15.H0_H0, PT ;  /* 0x2000000f00007234 */ /* 0x004fda0003f04800 */
[----:B------:R-:W-:-:S07]  /*0410*/  @P0 HADD2 R20, -RZ.H0_H0, -1, -1 ;  /* 0xbc00bc00ff140430 */ /* 0x000fce0000000900 */
.L_x_101:
[----:B------:R-:W-:Y:S05]  /*0420*/  BSYNC.RECONVERGENT B0 ;  /* 0x0000000000007941 */ /* 0x000fea0003800200 */
.L_x_98:
[----:B------:R-:W-:Y:S05]  /*0430*/  WARPSYNC.ALL ;  /* 0x0000000000007948 */ /* 0x000fea0003800000 */
[----:B------:R-:W0:Y:S02]  /*0440*/  LDC.64 R14, c[0x0][0x390] ;  /* 0x0000e400ff0e7b82 */ /* 0x000e240000000a00 */
[----:B0-----:R-:W2:Y:S01]  /*0450*/  LDG.E.U16 R23, desc[UR8][R14.64] ;  /* 0x000000080e177981 */ /* 0x001ea2000c1e1500 */
[----:B------:R-:W2:Y:S02]  /*0460*/  I2F.F16 R18, UR4 ;  /* 0x0000000400127d06 */ /* 0x000ea40008200c00 */
[----:B--2---:R-:W-:-:S13]  /*0470*/  HSETP2.GEU.AND P0, PT, R18.H0_H0, R23.H0_H0, PT ;  /* 0x2000001712007234 */ /* 0x004fda0003f0e800 */
[----:B------:R-:W-:Y:S05]  /*0480*/  @P0 BRA `(.L_x_102) ;  /* 0x0000000000440947 */ /* 0x000fea0003800000 */
[----:B------:R-:W0:Y:S02]  /*0490*/  LDC.64 R18, c[0x0][0x3a0] ;  /* 0x0000e800ff127b82 */ /* 0x000e240000000a00 */
[----:B0-----:R-:W2:Y:S01]  /*04a0*/  LDG.E.U16 R18, desc[UR8][R18.64] ;  /* 0x0000000812127981 */ /* 0x001ea2000c1e1500 */
[----:B------:R-:W-:Y:S02]  /*04b0*/  HADD2.F32 R23, -RZ, R23.H0_H0 ;  /* 0x20000017ff177230 */ /* 0x000fe40000004100 */
[----:B------:R-:W-:Y:S02]  /*04c0*/  HFMA2 R2, -R21.H0_H0, R20.H0_H0, R2.H0_H0 ;  /* 0x2000001415027231 */ /* 0x000fe40000040902 */
[----:B------:R-:W0:Y:S01]  /*04d0*/  MUFU.RCP R27, R23 ;  /* 0x00000017001b7308 */ /* 0x000e220000001000 */
[----:B--2---:R-:W-:-:S05]  /*04e0*/  HMUL2 R19, R18.H0_H0, R21.H0_H0 ;  /* 0x2000001512137232 */ /* 0x004fca0000000800 */
[----:B------:R-:W-:-:S05]  /*04f0*/  HADD2.F32 R22, -RZ, R19.H0_H0 ;  /* 0x20000013ff167230 */ /* 0x000fca0000004100 */
[----:B0-----:R-:W-:-:S05]  /*0500*/  FMUL R26, R22, R27 ;  /* 0x0000001b161a7220 */ /* 0x001fca0000400000 */
[----:B------:R-:W-:-:S05]  /*0510*/  F2FP.F16.F32.PACK_AB R19, RZ, R26 ;  /* 0x0000001aff13723e */ /* 0x000fca00000000ff */
[C---:B------:R-:W-:Y:S02]  /*0520*/  HSETP2.GEU.AND P1, PT, |R19|.reuse.H0_H0, 8.523464202880859375e-06, 8.523464202880859375e-06, PT ;  /* 0x008f008f13007434 */ /* 0x040fe40003f2ea00 */
[----:B------:R-:W-:-:S05]  /*0530*/  HSETP2.GT.AND P0, PT, |R19|.H0_H0, RZ.H0_H0, PT ;  /* 0x200000ff13007234 */ /* 0x000fca0003f04a00 */
[----:B------:R-:W-:-:S13]  /*0540*/  PLOP3.LUT P0, PT, P1, P0, PT, 0xf2, 0x2f ;  /* 0x00000000002f781c */ /* 0x000fda0000f01e72 */
[----:B------:R-:W-:-:S04]  /*0550*/  @!P0 FFMA R22, -R23, R26, R22 ;  /* 0x0000001a17168223 */ /* 0x000fc80000000116 */
[----:B------:R-:W-:-:S05]  /*0560*/  @!P0 FFMA R22, R27, R22, R26 ;  /* 0x000000161b168223 */ /* 0x000fca000000001a */
[----:B------:R-:W-:-:S05]  /*0570*/  @!P0 F2FP.F16.F32.PACK_AB R19, RZ, R22 ;  /* 0x00000016ff13823e */ /* 0x000fca00000000ff */
[----:B------:R-:W-:Y:S01]  /*0580*/  HADD2 R2, R2.H0_H0, -R19.H0_H0 ;  /* 0xa000001302027230 */ /* 0x000fe20000000800 */
[----:B------:R-:W-:Y:S06]  /*0590*/  BRA `(.L_x_103) ;  /* 0x0000000000047947 */ /* 0x000fec0003800000 */
.L_x_102:
[----:B------:R-:W-:-:S07]  /*05a0*/  HFMA2 R2, -R21.H0_H0, R20.H0_H0, R2.H0_H0 ;  /* 0x2000001415027231 */ /* 0x000fce0000040902 */
.L_x_103:
[----:B------:R-:W-:Y:S01]  /*05b0*/  HADD2 R0, R0.H0_H0, R20.H0_H0 ;  /* 0x2000001400007230 */ /* 0x000fe20000000800 */
[----:B------:R-:W-:Y:S01]  /*05c0*/  PRMT R19, R20, 0x7610, R19 ;  /* 0x0000761014137816 */ /* 0x000fe20000000013 */
[----:B------:R-:W-:-:S04]  /*05d0*/  IMAD.WIDE R20, R3, 0x2, R10 ;  /* 0x0000000203147825 */ /* 0x000fc800078e020a */
[----:B------:R-:W-:Y:S01]  /*05e0*/  IMAD.WIDE R22, R3, 0x2, R8 ;  /* 0x0000000203167825 */ /* 0x000fe200078e0208 */
[----:B------:R0:W-:Y:S03]  /*05f0*/  STG.E.U16 desc[UR8][R20.64], R19 ;  /* 0x0000001314007986 */ /* 0x0001e6000c101508 */
[----:B------:R-:W-:Y:S01]  /*0600*/  IMAD.WIDE R16, R25, 0x2, R16 ;  /* 0x0000000219107825 */ /* 0x000fe200078e0210 */
[----:B------:R1:W-:Y:S04]  /*0610*/  STG.E.U16 desc[UR8][R22.64], R0 ;  /* 0x0000000016007986 */ /* 0x0003e8000c101508 */
[----:B------:R-:W2:Y:S01]  /*0620*/  LDG.E.U16 R27, desc[UR8][R16.64] ;  /* 0x00000008101b7981 */ /* 0x000ea2000c1e1500 */
[----:B0-----:R-:W-:-:S04]  /*0630*/  IMAD.WIDE R18, R3, 0x2, R12 ;  /* 0x0000000203127825 */ /* 0x001fc800078e020c */
[----:B------:R-:W-:-:S04]  /*0640*/  IMAD.WIDE R18, R25, 0x2, R18 ;  /* 0x0000000219127825 */ /* 0x000fc800078e0212 */
[----:B--2---:R-:W-:-:S05]  /*0650*/  HADD2 R2, R2.H0_H0, R27.H0_H0 ;  /* 0x2000001b02027230 */ /* 0x004fca0000000800 */
[----:B------:R1:W-:Y:S04]  /*0660*/  STG.E.U16 desc[UR8][R18.64], R2 ;  /* 0x0000000212007986 */ /* 0x0003e8000c101508 */
[----:B------:R-:W2:Y:S01]  /*0670*/  LDG.E.U16 R27, desc[UR8][R6.64] ;  /* 0x00000008061b7981 */ /* 0x000ea2000c1e1500 */
[----:B------:R-:W-:Y:S04]  /*0680*/  BSSY.RECONVERGENT B0, `(.L_x_104) ;  /* 0x0000013000007945 */ /* 0x000fe80003800200 */
[----:B------:R-:W-:Y:S01]  /*0690*/  BSSY.RELIABLE B1, `(.L_x_105) ;  /* 0x000000c000017945 */ /* 0x000fe20003800100 */
[----:B--2---:R-:W-:-:S13]  /*06a0*/  HSETP2.GE.AND P0, PT, R2.H0_H0, R27.H0_H0, PT ;  /* 0x2000001b02007234 */ /* 0x004fda0003f06800 */
[----:B-1----:R-:W-:Y:S05]  /*06b0*/  @!P0 BRA `(.L_x_106) ;  /* 0x0000000000148947 */ /* 0x002fea0003800000 */
[----:B------:R-:W2:Y:S02]  /*06c0*/  LDG.E.U16 R21, desc[UR8][R14.64] ;  /* 0x000000080e157981 */ /* 0x000ea4000c1e1500 */
[----:B--2---:R-:W-:-:S13]  /*06d0*/  HSETP2.GEU.AND P0, PT, R0.H0_H0, R21.H0_H0, PT ;  /* 0x2000001500007234 */ /* 0x004fda0003f0e800 */
[----:B------:R-:W-:Y:S05]  /*06e0*/  @!P0 BREAK.RELIABLE B1 ;  /* 0x0000000000018942 */ /* 0x000fea0003800100 */
[----:B------:R-:W-:Y:S01]  /*06f0*/  @!P0 HADD2 R26, -RZ.H0_H0, 1, 1 ;  /* 0x3c003c00ff1a8430 */ /* 0x000fe20000000900 */
[----:B------:R-:W-:Y:S06]  /*0700*/  @!P0 BRA `(.L_x_107) ;  /* 0x0000000000288947 */ /* 0x000fec0003800000 */
.L_x_106:
[----:B------:R-:W-:Y:S02]  /*0710*/  HSETP2.GEU.AND P0, PT, R2.H0_H0, RZ.H0_H0, PT ;  /* 0x200000ff02007234 */ /* 0x000fe40003f0e800 */
[----:B------:R-:W-:-:S11]  /*0720*/  PRMT R26, RZ, 0x7610, R26 ;  /* 0x00007610ff1a7816 */ /* 0x000fd6000000001a */
[----:B------:R-:W-:Y:S05]  /*0730*/  @P0 BREAK.RELIABLE B1 ;  /* 0x0000000000010942 */ /* 0x000fea0003800100 */
[----:B------:R-:W-:Y:S05]  /*0740*/  @P0 BRA `(.L_x_107) ;  /* 0x0000000000180947 */ /* 0x000fea0003800000 */
[----:B------:R-:W-:Y:S05]  /*0750*/  BSYNC.RELIABLE B1 ;  /* 0x0000000000017941 */ /* 0x000fea0003800100 */
.L_x_105:
[----:B------:R-:W0:Y:S02]  /*0760*/  LDC.64 R20, c[0x0][0x398] ;  /* 0x0000e600ff147b82 */ /* 0x000e240000000a00 */
[----:B0-----:R-:W2:Y:S01]  /*0770*/  LDG.E.U16 R21, desc[UR8][R20.64] ;  /* 0x0000000814157981 */ /* 0x001ea2000c1e1500 */
[----:B------:R-:W-:Y:S02]  /*0780*/  PRMT R26, RZ, 0x7610, R26 ;  /* 0x00007610ff1a7816 */ /* 0x000fe4000000001a */
[----:B--2---:R-:W-:-:S13]  /*0790*/  HSETP2.GT.AND P0, PT, R0.H0_H0, R21.H0_H0, PT ;  /* 0x2000001500007234 */ /* 0x004fda0003f04800 */
[----:B------:R-:W-:-:S07]  /*07a0*/  @P0 HADD2 R26, -RZ.H0_H0, -1, -1 ;  /* 0xbc00bc00ff1a0430 */ /* 0x000fce0000000900 */
.L_x_107:
[----:B------:R-:W-:Y:S05]  /*07b0*/  BSYNC.RECONVERGENT B0 ;  /* 0x0000000000007941 */ /* 0x000fea0003800200 */
.L_x_104:
[----:B------:R-:W-:Y:S05]  /*07c0*/  WARPSYNC.ALL ;  /* 0x0000000000007948 */ /* 0x000fea0003800000 */
[----:B------:R-:W2:Y:S01]  /*07d0*/  LDG.E.U16 R23, desc[UR8][R14.64] ;  /* 0x000000080e177981 */ /* 0x000ea2000c1e1500 */
[----:B------:R-:W-:-:S09]  /*07e0*/  UIADD3 UR6, UPT, UPT, UR4, 0x1, URZ ;  /* 0x0000000104067890 */ /* 0x000fd2000fffe0ff */
        /* <DEDUP_REMOVED lines=20> */
.L_x_108:
[----:B------:R-:W-:-:S07]  /*0930*/  HFMA2 R2, -R27.H0_H0, R26.H0_H0, R2.H0_H0 ;  /* 0x2000001a1b027231 */ /* 0x000fce0000040902 */
.L_x_109:
[----:B------:R-:W-:-:S04]  /*0940*/  IMAD.WIDE R20, R3, 0x2, R10 ;  /* 0x0000000203147825 */ /* 0x000fc800078e020a */
[----:B------:R-:W-:Y:S02]  /*0950*/  HADD2 R0, R0.H0_H0, R26.H0_H0 ;  /* 0x2000001a00007230 */ /* 0x000fe40000000800 */
[----:B------:R-:W-:-:S04]  /*0960*/  IMAD.WIDE R22, R3, 0x2, R8 ;  /* 0x0000000203167825 */ /* 0x000fc800078e0208 */
[----:B------:R-:W-:-:S04]  /*0970*/  IMAD.WIDE R20, R25, 0x2, R20 ;  /* 0x0000000219147825 */ /* 0x000fc800078e0214 */
[C---:B------:R-:W-:Y:S01]  /*0980*/  IMAD.WIDE R22, R25.reuse, 0x2, R22 ;  /* 0x0000000219167825 */ /* 0x040fe200078e0216 */
[----:B------:R0:W-:Y:S03]  /*0990*/  STG.E.U16 desc[UR8][R20.64], R26 ;  /* 0x0000001a14007986 */ /* 0x0001e6000c101508 */
[C---:B------:R-:W-:Y:S01]  /*09a0*/  IMAD.WIDE R16, R25.reuse, 0x2, R16 ;  /* 0x0000000219107825 */ /* 0x040fe200078e0210 */
[----:B------:R0:W-:Y:S04]  /*09b0*/  STG.E.U16 desc[UR8][R22.64], R0 ;  /* 0x0000000016007986 */ /* 0x0001e8000c101508 */
[----:B------:R-:W2:Y:S01]  /*09c0*/  LDG.E.U16 R27, desc[UR8][R16.64] ;  /* 0x00000008101b7981 */ /* 0x000ea2000c1e1500 */
[----:B------:R-:W-:-:S04]  /*09d0*/  IMAD.WIDE R18, R25, 0x2, R18 ;  /* 0x0000000219127825 */ /* 0x000fc800078e0212 */
[----:B--2---:R-:W-:-:S05]  /*09e0*/  HADD2 R2, R2.H0_H0, R27.H0_H0 ;  /* 0x2000001b02027230 */ /* 0x004fca0000000800 */
[----:B------:R0:W-:Y:S04]  /*09f0*/  STG.E.U16 desc[UR8][R18.64], R2 ;  /* 0x0000000212007986 */ /* 0x0001e8000c101508 */
[----:B------:R-:W2:Y:S01]  /*0a00*/  LDG.E.U16 R27, desc[UR8][R6.64] ;  /* 0x00000008061b7981 */ /* 0x000ea2000c1e1500 */
[----:B------:R-:W-:Y:S04]  /*0a10*/  BSSY.RECONVERGENT B0, `(.L_x_110) ;  /* 0x0000013000007945 */ /* 0x000fe80003800200 */
[----:B------:R-:W-:Y:S01]  /*0a20*/  BSSY.RELIABLE B1, `(.L_x_111) ;  /* 0x000000c000017945 */ /* 0x000fe20003800100 */
[----:B--2---:R-:W-:-:S13]  /*0a30*/  HSETP2.GE.AND P0, PT, R2.H0_H0, R27.H0_H0, PT ;  /* 0x2000001b02007234 */ /* 0x004fda0003f06800 */
[----:B0-----:R-:W-:Y:S05]  /*0a40*/  @!P0 BRA `(.L_x_112) ;  /* 0x0000000000148947 */ /* 0x001fea0003800000 */
[----:B------:R-:W2:Y:S02]  /*0a50*/  LDG.E.U16 R21, desc[UR8][R14.64] ;  /* 0x000000080e157981 */ /* 0x000ea4000c1e1500 */
[----:B--2---:R-:W-:-:S13]  /*0a60*/  HSETP2.GEU.AND P0, PT, R0.H0_H0, R21.H0_H0, PT ;  /* 0x2000001500007234 */ /* 0x004fda0003f0e800 */
[----:B------:R-:W-:Y:S05]  /*0a70*/  @!P0 BREAK.RELIABLE B1 ;  /* 0x0000000000018942 */ /* 0x000fea0003800100 */
[----:B------:R-:W-:Y:S01]  /*0a80*/  @!P0 HADD2 R26, -RZ.H0_H0, 1, 1 ;  /* 0x3c003c00ff1a8430 */ /* 0x000fe20000000900 */
[----:B------:R-:W-:Y:S06]  /*0a90*/  @!P0 BRA `(.L_x_113) ;  /* 0x0000000000288947 */ /* 0x000fec0003800000 */
.L_x_112:
[----:B------:R-:W-:Y:S02]  /*0aa0*/  HSETP2.GEU.AND P0, PT, R2.H0_H0, RZ.H0_H0, PT ;  /* 0x200000ff02007234 */ /* 0x000fe40003f0e800 */
[----:B------:R-:W-:-:S11]  /*0ab0*/  PRMT R26, RZ, 0x7610, R26 ;  /* 0x00007610ff1a7816 */ /* 0x000fd6000000001a */
[----:B------:R-:W-:Y:S05]  /*0ac0*/  @P0 BREAK.RELIABLE B1 ;  /* 0x0000000000010942 */ /* 0x000fea0003800100 */
[----:B------:R-:W-:Y:S05]  /*0ad0*/  @P0 BRA `(.L_x_113) ;  /* 0x0000000000180947 */ /* 0x000fea0003800000 */
[----:B------:R-:W-:Y:S05]  /*0ae0*/  BSYNC.RELIABLE B1 ;  /* 0x0000000000017941 */ /* 0x000fea0003800100 */
.L_x_111:
[----:B------:R-:W0:Y:S02]  /*0af0*/  LDC.64 R20, c[0x0][0x398] ;  /* 0x0000e600ff147b82 */ /* 0x000e240000000a00 */
[----:B0-----:R-:W2:Y:S01]  /*0b00*/  LDG.E.U16 R21, desc[UR8][R20.64] ;  /* 0x0000000814157981 */ /* 0x001ea2000c1e1500 */
[----:B------:R-:W-:Y:S02]  /*0b10*/  PRMT R26, RZ, 0x7610, R26 ;  /* 0x00007610ff1a7816 */ /* 0x000fe4000000001a */
[----:B--2---:R-:W-:-:S13]  /*0b20*/  HSETP2.GT.AND P0, PT, R0.H0_H0, R21.H0_H0, PT ;  /* 0x2000001500007234 */ /* 0x004fda0003f04800 */
[----:B------:R-:W-:-:S07]  /*0b30*/  @P0 HADD2 R26, -RZ.H0_H0, -1, -1 ;  /* 0xbc00bc00ff1a0430 */ /* 0x000fce0000000900 */
.L_x_113:
[----:B------:R-:W-:Y:S05]  /*0b40*/  BSYNC.RECONVERGENT B0 ;  /* 0x0000000000007941 */ /* 0x000fea0003800200 */
.L_x_110:
        /* <DEDUP_REMOVED lines=23> */
.L_x_114:
[----:B------:R-:W-:-:S07]  /*0cc0*/  HFMA2 R2, -R27.H0_H0, R26.H0_H0, R2.H0_H0 ;  /* 0x2000001a1b027231 */ /* 0x000fce0000040902 */
.L_x_115:
[----:B------:R-:W-:-:S04]  /*0cd0*/  IMAD.WIDE R22, R3, 0x2, R10 ;  /* 0x0000000203167825 */ /* 0x000fc800078e020a */
[----:B------:R-:W-:Y:S02]  /*0ce0*/  HADD2 R0, R0.H0_H0, R26.H0_H0 ;  /* 0x2000001a00007230 */ /* 0x000fe40000000800 */
[----:B------:R-:W-:-:S04]  /*0cf0*/  IMAD.WIDE R20, R3, 0x2, R8 ;  /* 0x0000000203147825 */ /* 0x000fc800078e0208 */
[----:B------:R-:W-:-:S04]  /*0d00*/  IMAD.WIDE R22, R25, 0x2, R22 ;  /* 0x0000000219167825 */ /* 0x000fc800078e0216 */
[----:B------:R-:W-:-:S04]  /*0d10*/  IMAD.WIDE R20, R25, 0x2, R20 ;  /* 0x0000000219147825 */ /* 0x000fc800078e0214 */
[----:B------:R-:W-:-:S04]  /*0d20*/  IMAD.WIDE R22, R25, 0x2, R22 ;  /* 0x0000000219167825 */ /* 0x000fc800078e0216 */
[C---:B------:R-:W-:Y:S01]  /*0d30*/  IMAD.WIDE R20, R25.reuse, 0x2, R20 ;  /* 0x0000000219147825 */ /* 0x040fe200078e0214 */
[----:B------:R0:W-:Y:S03]  /*0d40*/  STG.E.U16 desc[UR8][R22.64], R26 ;  /* 0x0000001a16007986 */ /* 0x0001e6000c101508 */
[C---:B------:R-:W-:Y:S01]  /*0d50*/  IMAD.WIDE R16, R25.reuse, 0x2, R16 ;  /* 0x0000000219107825 */ /* 0x040fe200078e0210 */
[----:B------:R0:W-:Y:S05]  /*0d60*/  STG.E.U16 desc[UR8][R20.64], R0 ;  /* 0x0000000014007986 */ /* 0x0001ea000c101508 */
        /* <DEDUP_REMOVED lines=14> */
.L_x_118:
[----:B------:R-:W-:Y:S02]  /*0e50*/  HSETP2.GEU.AND P0, PT, R2.H0_H0, RZ.H0_H0, PT ;  /* 0x200000ff02007234 */ /* 0x000fe40003f0e800 */
[----:B------:R-:W-:-:S11]  /*0e60*/  PRMT R17, RZ, 0x7610, R17 ;  /* 0x00007610ff117816 */ /* 0x000fd60000000011 */
[----:B------:R-:W-:Y:S05]  /*0e70*/  @P0 BREAK.RELIABLE B1 ;  /* 0x0000000000010942 */ /* 0x000fea0003800100 */
[----:B------:R-:W-:Y:S05]  /*0e80*/  @P0 BRA `(.L_x_119) ;  /* 0x0000000000180947 */ /* 0x000fea0003800000 */
[----:B------:R-:W-:Y:S05]  /*0e90*/  BSYNC.RELIABLE B1 ;  /* 0x0000000000017941 */ /* 0x000fea0003800100 */
.L_x_117:
[----:B------:R-:W0:Y:S02]  /*0ea0*/  LDC.64 R16, c[0x0][0x398] ;  /* 0x0000e600ff107b82 */ /* 0x000e240000000a00 */
[----:B0-----:R-:W2:Y:S02]  /*0eb0*/  LDG.E.U16 R17, desc[UR8][R16.64] ;  /* 0x0000000810117981 */ /* 0x001ea4000c1e1500 */
[----:B--2---:R-:W-:Y:S02]  /*0ec0*/  HSETP2.GT.AND P0, PT, R0.H0_H0, R17.H0_H0, PT ;  /* 0x2000001100007234 */ /* 0x004fe40003f04800 */
[----:B------:R-:W-:-:S11]  /*0ed0*/  PRMT R17, RZ, 0x7610, R17 ;  /* 0x00007610ff117816 */ /* 0x000fd60000000011 */
[----:B------:R-:W-:-:S07]  /*0ee0*/  @P0 HADD2 R17, -RZ.H0_H0, -1, -1 ;  /* 0xbc00bc00ff110430 */ /* 0x000fce0000000900 */
.L_x_119:
[----:B------:R-:W-:Y:S05]  /*0ef0*/  BSYNC.RECONVERGENT B0 ;  /* 0x0000000000007941 */ /* 0x000fea0003800200 */
.L_x_116:
        /* <DEDUP_REMOVED lines=23> */
.L_x_120:
[----:B------:R-:W-:-:S07]  /*1070*/  HFMA2 R2, -R27.H0_H0, R17.H0_H0, R2.H0_H0 ;  /* 0x200000111b027231 */ /* 0x000fce0000040902 */
.L_x_121:
[----:B------:R-:W-:-:S04]  /*1080*/  IMAD.WIDE R22, R25, 0x2, R22 ;  /* 0x0000000219167825 */ /* 0x000fc800078e0216 */
[----:B------:R-:W-:Y:S01]  /*1090*/  HADD2 R0, R0.H0_H0, R17.H0_H0 ;  /* 0x2000001100007230 */ /* 0x000fe20000000800 */
[----:B------:R-:W-:Y:S01]  /*10a0*/  UIADD3 UR4, UPT, UPT, UR4, 0x4, URZ ;  /* 0x0000000404047890 */ /* 0x000fe2000fffe0ff */
[C---:B------:R-:W-:Y:S01]  /*10b0*/  LEA R3, R25.reuse, R3, 0x2 ;  /* 0x0000000319037211 */ /* 0x040fe200078e10ff */
[C---:B------:R-:W-:Y:S01]  /*10c0*/  IMAD.WIDE R20, R25.reuse, 0x2, R20 ;  /* 0x0000000219147825 */ /* 0x040fe200078e0214 */
[----:B------:R1:W-:Y:S01]  /*10d0*/  STG.E.U16 desc[UR8][R22.64], R17 ;  /* 0x0000001116007986 */ /* 0x0003e2000c101508 */
[----:B------:R-:W-:Y:S02]  /*10e0*/  LEA R4, R25, R4, 0x2 ;  /* 0x0000000419047211 */ /* 0x000fe400078e10ff */
[----:B------:R-:W-:Y:S01]  /*10f0*/  ISETP.NE.AND P0, PT, R5, UR4, PT ;  /* 0x0000000405007c0c */ /* 0x000fe2000bf05270 */
[----:B------:R1:W-:-:S12]  /*1100*/  STG.E.U16 desc[UR8][R20.64], R0 ;  /* 0x0000000014007986 */ /* 0x0003d8000c101508 */
[----:B-1----:R-:W-:Y:S05]  /*1110*/  @P0 BRA `(.L_x_122) ;  /* 0xfffffff000540947 */ /* 0x002fea000383ffff */
.L_x_97:
[----:B------:R-:W1:Y:S02]  /*1120*/  LDCU UR4, c[0x0][0x3cc] ;  /* 0x00007980ff0477ac */ /* 0x000e640008000800 */
[----:B-1----:R-:W-:-:S04]  /*1130*/  ULOP3.LUT UR4, UR4, 0x3, URZ, 0xc0, !UPT ;  /* 0x0000000304047892 */ /* 0x002fc8000f8ec0ff */
[----:B------:R-:W-:-:S09]  /*1140*/  UISETP.NE.AND UP0, UPT, UR4, URZ, UPT ;  /* 0x000000ff0400728c */ /* 0x000fd2000bf05270 */
[----:B------:R-:W-:Y:S05]  /*1150*/  BRA.U !UP0, `(.L_x_96) ;  /* 0x0000000508207547 */ /* 0x000fea000b800000 */
[----:B------:R-:W1:Y:S01]  /*1160*/  S2R R4, SR_TID.X ;  /* 0x0000000000047919 */ /* 0x000e620000002100 */
[----:B------:R-:W2:Y:S01]  /*1170*/  LDCU UR6, c[0x0][0x3d0] ;  /* 0x00007a00ff0677ac */ /* 0x000ea20008000800 */
[----:B------:R-:W1:Y:S01]  /*1180*/  LDCU UR7, c[0x0][0x3c8] ;  /* 0x00007900ff0777ac */ /* 0x000e620008000800 */
[----:B------:R-:W-:Y:S01]  /*1190*/  UIADD3 UR4, UPT, UPT, -UR4, URZ, URZ ;  /* 0x000000ff04047290 */ /* 0x000fe2000fffe1ff */
[----:B--2---:R-:W-:-:S04]  /*11a0*/  IMAD R3, R5, UR6, RZ ;  /* 0x0000000605037c24 */ /* 0x004fc8000f8e02ff */
[----:B-1----:R-:W-:Y:S02]  /*11b0*/  IMAD R4, R3, UR7, R4 ;  /* 0x0000000703047c24 */ /* 0x002fe4000f8e0204 */
[----:B------:R-:W-:-:S03]  /*11c0*/  IMAD R3, R25, R5, R25 ;  /* 0x0000000519037224 */ /* 0x000fc600078e0219 */
[----:B------:R-:W-:-:S07]  /*11d0*/  IADD3 R4, PT, PT, R4, UR5, RZ ;  /* 0x0000000504047c10 */ /* 0x000fce000fffe0ff */
.L_x_129:
[----:B-1----:R-:W1:Y:S02]  /*11e0*/  LDC.64 R16, c[0x0][0x380] ;  /* 0x0000e000ff107b82 */ /* 0x002e640000000a00 */
[----:B-1----:R-:W-:-:S06]  /*11f0*/  IMAD.WIDE R16, R4, 0x2, R16 ;  /* 0x0000000204107825 */ /* 0x002fcc00078e0210 */
[----:B------:R-:W0:Y:S01]  /*1200*/  LDG.E.U16 R17, desc[UR8][R16.64] ;  /* 0x0000000810117981 */ /* 0x000e22000c1e1500 */
[----:B------:R-:W-:-:S04]  /*1210*/  IMAD.WIDE R18, R3, 0x2, R12 ;  /* 0x0000000203127825 */ /* 0x000fc800078e020c */
[----:B0-----:R-:W-:-:S05]  /*1220*/  HADD2 R2, R2.H0_H0, R17.H0_H0 ;  /* 0x2000001102027230 */ /* 0x001fca0000000800 */
        /* <DEDUP_REMOVED lines=12> */
.L_x_125:
[----:B------:R-:W-:Y:S02]  /*12f0*/  HSETP2.GEU.AND P0, PT, R2.H0_H0, RZ.H0_H0, PT ;  /* 0x200000ff02007234 */ /* 0x000fe40003f0e800 */
[----:B------:R-:W-:-:S11]  /*1300*/  PRMT R14, RZ, 0x7610, R14 ;  /* 0x00007610ff0e7816 */ /* 0x000fd6000000000e */
[----:B------:R-:W-:Y:S05]  /*1310*/  @P0 BREAK.RELIABLE B1 ;  /* 0x0000000000010942 */ /* 0x000fea0003800100 */
[----:B------:R-:W-:Y:S05]  /*1320*/  @P0 BRA `(.L_x_126) ;  /* 0x0000000000180947 */ /* 0x000fea0003800000 */
[----:B------:R-:W-:Y:S05]  /*1330*/  BSYNC.RELIABLE B1 ;  /* 0x0000000000017941 */ /* 0x000fea0003800100 */
.L_x_124:
[----:B------:R-:W0:Y:S02]  /*1340*/  LDC.64 R16, c[0x0][0x398] ;  /* 0x0000e600ff107b82 */ /* 0x000e240000000a00 */
[----:B0-----:R-:W2:Y:S01]  /*1350*/  LDG.E.U16 R17, desc[UR8][R16.64] ;  /* 0x0000000810117981 */ /* 0x001ea2000c1e1500 */
[----:B------:R-:W-:Y:S02]  /*1360*/  PRMT R14, RZ, 0x7610, R14 ;  /* 0x00007610ff0e7816 */ /* 0x000fe4000000000e */
[----:B--2---:R-:W-:-:S13]  /*1370*/  HSETP2.GT.AND P0, PT, R0.H0_H0, R17.H0_H0, PT ;  /* 0x2000001100007234 */ /* 0x004fda0003f04800 */
[----:B------:R-:W-:-:S07]  /*1380*/  @P0 HADD2 R14, -RZ.H0_H0, -1, -1 ;  /* 0xbc00bc00ff0e0430 */ /* 0x000fce0000000900 */
.L_x_126:
[----:B------:R-:W-:Y:S05]  /*1390*/  BSYNC.RECONVERGENT B0 ;  /* 0x0000000000007941 */ /* 0x000fea0003800200 */
.L_x_123:
[----:B------:R-:W-:Y:S05]  /*13a0*/  WARPSYNC.ALL ;  /* 0x0000000000007948 */ /* 0x000fea0003800000 */
[----:B------:R-:W0:Y:S02]  /*13b0*/  LDC.64 R16, c[0x0][0x390] ;  /* 0x0000e400ff107b82 */ /* 0x000e240000000a00 */
[----:B0-----:R-:W2:Y:S01]  /*13c0*/  LDG.E.U16 R19, desc[UR8][R16.64] ;  /* 0x0000000810137981 */ /* 0x001ea2000c1e1500 */
[----:B------:R-:W2:Y:S02]  /*13d0*/  I2F.F16 R18, R5 ;  /* 0x0000000500127306 */ /* 0x000ea40000200c00 */
        /* <DEDUP_REMOVED lines=19> */
.L_x_127:
[----:B------:R-:W-:-:S07]  /*1510*/  HFMA2 R2, -R15.H0_H0, R14.H0_H0, R2.H0_H0 ;  /* 0x2000000e0f027231 */ /* 0x000fce0000040902 */
.L_x_128:
[----:B------:R-:W-:Y:S01]  /*1520*/  HADD2 R0, R0.H0_H0, R14.H0_H0 ;  /* 0x2000000e00007230 */ /* 0x000fe20000000800 */
[----:B------:R-:W-:Y:S01]  /*1530*/  PRMT R18, R14, 0x7610, R18 ;  /* 0x000076100e127816 */ /* 0x000fe20000000012 */
[----:B------:R-:W-:Y:S01]  /*1540*/  IMAD.WIDE R16, R3, 0x2, R10 ;  /* 0x0000000203107825 */ /* 0x000fe200078e020a */
[----:B------:R-:W-:Y:S01]  /*1550*/  UIADD3 UR4, UPT, UPT, UR4, 0x1, URZ ;  /* 0x0000000104047890 */ /* 0x000fe2000fffe0ff */
[----:B------:R-:W-:Y:S02]  /*1560*/  IADD3 R4, PT, PT, R25, R4, RZ ;  /* 0x0000000419047210 */ /* 0x000fe40007ffe0ff */
[----:B------:R-:W-:Y:S01]  /*1570*/  IMAD.WIDE R14, R3, 0x2, R8 ;  /* 0x00000002030e7825 */ /* 0x000fe200078e0208 */
[----:B------:R1:W-:Y:S01]  /*1580*/  STG.E.U16 desc[UR8][R16.64], R18 ;  /* 0x0000001210007986 */ /* 0x0003e2000c101508 */
[----:B------:R-:W-:Y:S01]  /*1590*/  UISETP.NE.AND UP0, UPT, UR4, URZ, UPT ;  /* 0x000000ff0400728c */ /* 0x000fe2000bf05270 */
[----:B------:R-:W-:Y:S02]  /*15a0*/  IADD3 R5, PT, PT, R5, 0x1, RZ ;  /* 0x0000000105057810 */ /* 0x000fe40007ffe0ff */
[----:B------:R1:W-:Y:S01]  /*15b0*/  STG.E.U16 desc[UR8][R14.64], R0 ;  /* 0x000000000e007986 */ /* 0x0003e2000c101508 */
[----:B------:R-:W-:-:S05]  /*15c0*/  IADD3 R3, PT, PT, R25, R3, RZ ;  /* 0x0000000319037210 */ /* 0x000fca0007ffe0ff */
[----:B------:R-:W-:Y:S05]  /*15d0*/  BRA.U UP0, `(.L_x_129) ;  /* 0xfffffffd00007547 */ /* 0x000fea000b83ffff */
.L_x_96:
[----:B------:R-:W2:Y:S02]  /*15e0*/  LDC.64 R4, c[0x0][0x3b0] ;  /* 0x0000ec00ff047b82 */ /* 0x000ea40000000a00 */
[----:B--2---:R-:W-:-:S05]  /*15f0*/  IMAD.WIDE R24, R24, 0x2, R4 ;  /* 0x0000000218187825 */ /* 0x004fca00078e0204 */
[----:B------:R-:W-:Y:S01]  /*1600*/  STG.E.U16 desc[UR8][R24.64], R2 ;  /* 0x0000000218007986 */ /* 0x000fe2000c101508 */
[----:B------:R-:W-:Y:S05]  /*1610*/  EXIT ;  /* 0x000000000000794d */ /* 0x000fea0003800000 */
.L_x_130:
        /* <DEDUP_REMOVED lines=14> */
.L_x_185:


//--------------------- .text.forward_kernel_fp32 --------------------------
	.section	.text.forward_kernel_fp32,"ax",@progbits
	.align	128
        .global         forward_kernel_fp32
        .type           forward_kernel_fp32,@function
        .size           forward_kernel_fp32,(.L_x_180 - forward_kernel_fp32)
        .other          forward_kernel_fp32,@"STO_CUDA_ENTRY STV_DEFAULT"
forward_kernel_fp32:
.text.forward_kernel_fp32:
        /* <DEDUP_REMOVED lines=15> */
[----:B0-----:R-:W3:Y:S07]  /*00f0*/  LDG.E R8, desc[UR8][R8.64] ;  /* 0x0000000808087981 */ /* 0x001eee000c1e1900 */
[----:B------:R-:W0:Y:S01]  /*0100*/  LDC.64 R22, c[0x0][0x3a8] ;  /* 0x0000ea00ff167b82 */ /* 0x000e220000000a00 */
[----:B-1----:R-:W4:Y:S07]  /*0110*/  LDG.E R10, desc[UR8][R10.64] ;  /* 0x000000080a0a7981 */ /* 0x002f2e000c1e1900 */
[----:B------:R-:W1:Y:S01]  /*0120*/  LDC.64 R20, c[0x0][0x3c0] ;  /* 0x0000f000ff147b82 */ /* 0x000e620000000a00 */
[----:B--2---:R-:W-:-:S07]  /*0130*/  IMAD.WIDE R24, R6, 0x4, R24 ;  /* 0x0000000406187825 */ /* 0x004fce00078e0218 */
[----:B------:R-:W2:Y:S01]  /*0140*/  LDC R15, c[0x0][0x3cc] ;  /* 0x0000f300ff0f7b82 */ /* 0x000ea20000000800 */
[----:B------:R0:W-:Y:S02]  /*0150*/  STG.E desc[UR8][R24.64], RZ ;  /* 0x000000ff18007986 */ /* 0x0001e4000c101908 */
[----:B0-----:R-:W-:-:S05]  /*0160*/  IMAD.WIDE R22, R6, 0x4, R22 ;  /* 0x0000000406167825 */ /* 0x001fca00078e0216 */
[----:B------:R0:W-:Y:S01]  /*0170*/  STG.E desc[UR8][R22.64], RZ ;  /* 0x000000ff16007986 */ /* 0x0001e2000c101908 */
[----:B-1----:R-:W-:Y:S01]  /*0180*/  IMAD.WIDE R20, R6, 0x4, R20 ;  /* 0x0000000406147825 */ /* 0x002fe200078e0214 */
[----:B--2---:R-:W-:-:S03]  /*0190*/  ISETP.GE.AND P0, PT, R15, 0x1, PT ;  /* 0x000000010f00780c */ /* 0x004fc60003f06270 */
[----:B---3--:R-:W-:-:S04]  /*01a0*/  FADD R3, R8, 0.5 ;  /* 0x3f00000008037421 */ /* 0x008fc80000000000 */
[----:B----4-:R-:W-:-:S05]  /*01b0*/  FMUL R3, R3, R10 ;  /* 0x0000000a03037220 */ /* 0x010fca0000400000 */
[----:B------:R0:W-:Y:S01]  /*01c0*/  STG.E desc[UR8][R20.64], R3 ;  /* 0x0000000314007986 */ /* 0x0001e2000c101908 */
[----:B------:R-:W-:Y:S05]  /*01d0*/  @!P0 BRA `(.L_x_131) ;  /* 0x0000001000f48947 */ /* 0x000fea0003800000 */
[----:B------:R-:W-:Y:S01]  /*01e0*/  ISETP.GE.U32.AND P0, PT, R15, 0x4, PT ;  /* 0x000000040f00780c */ /* 0x000fe20003f06070 */
[----:B------:R-:W-:Y:S02]  /*01f0*/  HFMA2 R8, -RZ, RZ, 0, 0 ;  /* 0x00000000ff087431 */ /* 0x000fe400000001ff */
[----:B------:R-:W-:-:S10]  /*0200*/  IMAD.MOV.U32 R12, RZ, RZ, RZ ;  /* 0x000000ffff0c7224 */ /* 0x000fd400078e00ff */
[----:B------:R-:W-:Y:S05]  /*0210*/  @!P0 BRA `(.L_x_132) ;  /* 0x0000000c00c48947 */ /* 0x000fea0003800000 */
[----:B------:R-:W-:Y:S01]  /*0220*/  IMAD.MOV.U32 R12, RZ, RZ, RZ ;  /* 0x000000ffff0c7224 */ /* 0x000fe200078e00ff */
[----:B------:R-:W-:Y:S01]  /*0230*/  MOV R8, R6 ;  /* 0x0000000600087202 */ /* 0x000fe20000000f00 */
[----:B------:R-:W-:Y:S01]  /*0240*/  IMAD.MOV.U32 R10, RZ, RZ, R5 ;  /* 0x000000ffff0a7224 */ /* 0x000fe200078e0005 */
[----:B------:R-:W-:-:S06]  /*0250*/  UMOV UR4, URZ ;  /* 0x000000ff00047c82 */ /* 0x000fcc0008000000 */
.L_x_158:
[----:B------:R-:W1:Y:S02]  /*0260*/  LDC.64 R34, c[0x0][0x380] ;  /* 0x0000e000ff227b82 */ /* 0x000e640000000a00 */
[----:B-1----:R-:W-:-:S05]  /*0270*/  IMAD.WIDE R34, R8, 0x4, R34 ;  /* 0x0000000408227825 */ /* 0x002fca00078e0222 */
[----:B------:R-:W2:Y:S01]  /*0280*/  LDG.E R0, desc[UR8][R34.64] ;  /* 0x0000000822007981 */ /* 0x000ea2000c1e1900 */
[----:B------:R-:W1:Y:S01]  /*0290*/  LDC.64 R14, c[0x0][0x388] ;  /* 0x0000e200ff0e7b82 */ /* 0x000e620000000a00 */
[----:B------:R-:W-:-:S04]  /*02a0*/  IMAD.WIDE R18, R10, 0x4, R20 ;  /* 0x000000040a127825 */ /* 0x000fc800078e0214 */
[----:B--2---:R-:W-:-:S05]  /*02b0*/  FADD R7, R0, R3 ;  /* 0x0000000300077221 */ /* 0x004fca0000000000 */
[----:B------:R2:W-:Y:S04]  /*02c0*/  STG.E desc[UR8][R18.64], R7 ;  /* 0x0000000712007986 */ /* 0x0005e8000c101908 */
[----:B-1----:R-:W3:Y:S01]  /*02d0*/  LDG.E R14, desc[UR8][R14.64] ;  /* 0x000000080e0e7981 */ /* 0x002ee2000c1e1900 */
[----:B------:R-:W-:Y:S04]  /*02e0*/  BSSY.RECONVERGENT B0, `(.L_x_133) ;  /* 0x0000014000007945 */ /* 0x000fe80003800200 */
[----:B------:R-:W-:Y:S01]  /*02f0*/  BSSY.RELIABLE B1, `(.L_x_134) ;  /* 0x000000d000017945 */ /* 0x000fe20003800100 */
[----:B---3--:R-:W-:-:S13]  /*0300*/  FSETP.GE.AND P0, PT, R7, R14, PT ;  /* 0x0000000e0700720b */ /* 0x008fda0003f06000 */
[----:B--2---:R-:W-:Y:S05]  /*0310*/  @!P0 BRA `(.L_x_135) ;  /* 0x0000000000188947 */ /* 0x004fea0003800000 */
[----:B------:R-:W1:Y:S02]  /*0320*/  LDC.64 R16, c[0x0][0x390] ;  /* 0x0000e400ff107b82 */ /* 0x000e640000000a00 */
[----:B-1----:R-:W2:Y:S01]  /*0330*/  LDG.E R17, desc[UR8][R16.64] ;  /* 0x0000000810117981 */ /* 0x002ea2000c1e1900 */
[----:B------:R-:W-:Y:S01]  /*0340*/  HFMA2 R13, -RZ, RZ, 1.875, 0 ;  /* 0x3f800000ff0d7431 */ /* 0x000fe200000001ff */
[----:B--2---:R-:W-:-:S13]  /*0350*/  FSETP.GEU.AND P0, PT, R12, R17, PT ;  /* 0x000000110c00720b */ /* 0x004fda0003f0e000 */
[----:B------:R-:W-:Y:S05]  /*0360*/  @!P0 BREAK.RELIABLE B1 ;  /* 0x0000000000018942 */ /* 0x000fea0003800100 */
[----:B------:R-:W-:Y:S05]  /*0370*/  @!P0 BRA `(.L_x_136) ;  /* 0x0000000000288947 */ /* 0x000fea0003800000 */
.L_x_135:
[----:B------:R-:W-:Y:S01]  /*0380*/  FSETP.GEU.AND P0, PT, R3, -R0, PT ;  /* 0x800000000300720b */ /* 0x000fe20003f0e000 */
[----:B------:R-:W-:-:S12]  /*0390*/  IMAD.MOV.U32 R13, RZ, RZ, RZ ;  /* 0x000000ffff0d7224 */ /* 0x000fd800078e00ff */
[----:B------:R-:W-:Y:S05]  /*03a0*/  @P0 BREAK.RELIABLE B1 ;  /* 0x0000000000010942 */ /* 0x000fea0003800100 */
[----:B------:R-:W-:Y:S05]  /*03b0*/  @P0 BRA `(.L_x_136) ;  /* 0x0000000000180947 */ /* 0x000fea0003800000 */
[----:B------:R-:W-:Y:S05]  /*03c0*/  BSYNC.RELIABLE B1 ;  /* 0x0000000000017941 */ /* 0x000fea0003800100 */
.L_x_134:
[----:B0-----:R-:W0:Y:S02]  /*03d0*/  LDC.64 R2, c[0x0][0x398] ;  /* 0x0000e600ff027b82 */ /* 0x001e240000000a00 */
[----:B0-----:R-:W2:Y:S02]  /*03e0*/  LDG.E R3, desc[UR8][R2.64] ;  /* 0x0000000802037981 */ /* 0x001ea4000c1e1900 */
[----:B--2---:R-:W-:-:S04]  /*03f0*/  FSETP.GT.AND P0, PT, R12, R3, PT ;  /* 0x000000030c00720b */ /* 0x004fc80003f04000 */
[----:B------:R-:W-:-:S04]  /*0400*/  SEL R13, RZ, 0xffffffff, !P0 ;  /* 0xffffffffff0d7807 */ /* 0x000fc80004000000 */
[----:B------:R-:W-:-:S07]  /*0410*/  I2FP.F32.S32 R13, R13 ;  /* 0x0000000d000d7245 */ /* 0x000fce0000201400 */
.L_x_136:
[----:B------:R-:W-:Y:S05]  /*0420*/  BSYNC.RECONVERGENT B0 ;  /* 0x0000000000007941 */ /* 0x000fea0003800200 */
.L_x_133:
[----:B------:R-:W-:Y:S05]  /*0430*/  WARPSYNC.ALL ;  /* 0x0000000000007948 */ /* 0x000fea0003800000 */
[----:B0-----:R-:W0:Y:S02]  /*0440*/  LDC.64 R2, c[0x0][0x390] ;  /* 0x0000e400ff027b82 */ /* 0x001e240000000a00 */
[----:B0-----:R-:W2:Y:S01]  /*0450*/  LDG.E R26, desc[UR8][R2.64] ;  /* 0x00000008021a7981 */ /* 0x001ea2000c1e1900 */
[----:B------:R-:W-:-:S04]  /*0460*/  I2FP.F32.U32 R0, UR4 ;  /* 0x0000000400007c45 */ /* 0x000fc80008201000 */
[----:B--2---:R-:W-:-:S13]  /*0470*/  FSETP.GT.AND P0, PT, R26, R0, PT ;  /* 0x000000001a00720b */ /* 0x004fda0003f04000 */
[----:B------:R-:W-:Y:S05]  /*0480*/  @!P0 BRA `(.L_x_137) ;  /* 0x0000000000408947 */ /* 0x000fea0003800000 */
[----:B------:R-:W0:Y:S02]  /*0490*/  LDC.64 R16, c[0x0][0x3a0] ;  /* 0x0000e800ff107b82 */ /* 0x000e240000000a00 */
[----:B0-----:R-:W2:Y:S01]  /*04a0*/  LDG.E R3, desc[UR8][R16.64] ;  /* 0x0000000810037981 */ /* 0x001ea2000c1e1900 */
[----:B------:R-:W0:Y:S02]  /*04b0*/  MUFU.RCP R0, R26 ;  /* 0x0000001a00007308 */ /* 0x000e240000001000 */
[----:B0-----:R-:W-:-:S04]  /*04c0*/  FFMA R9, -R26, R0, 1 ;  /* 0x3f8000001a097423 */ /* 0x001fc80000000100 */
[----:B------:R-:W-:Y:S01]  /*04d0*/  FFMA R0, R0, R9, R0 ;  /* 0x0000000900007223 */ /* 0x000fe20000000000 */
[----:B--2---:R-:W-:-:S04]  /*04e0*/  FMUL R3, R14, R3 ;  /* 0x000000030e037220 */ /* 0x004fc80000400000 */
[----:B------:R-:W0:Y:S01]  /*04f0*/  FCHK P0, R3, R26 ;  /* 0x0000001a03007302 */ /* 0x000e220000000000 */
[----:B------:R-:W-:-:S04]  /*0500*/  FFMA R9, R3, R0, RZ ;  /* 0x0000000003097223 */ /* 0x000fc800000000ff */
[----:B------:R-:W-:-:S04]  /*0510*/  FFMA R2, -R26, R9, R3 ;  /* 0x000000091a027223 */ /* 0x000fc80000000103 */
[----:B------:R-:W-:Y:S01]  /*0520*/  FFMA R0, R0, R2, R9 ;  /* 0x0000000200007223 */ /* 0x000fe20000000009 */
[----:B0-----:R-:W-:Y:S06]  /*0530*/  @!P0 BRA `(.L_x_138) ;  /* 0x00000000000c8947 */ /* 0x001fec0003800000 */
[----:B------:R-:W-:Y:S02]  /*0540*/  MOV R0, R26 ;  /* 0x0000001a00007202 */ /* 0x000fe40000000f00 */
[----:B------:R-:W-:-:S07]  /*0550*/  MOV R2, 0x570 ;  /* 0x0000057000027802 */ /* 0x000fce0000000f00 */
[----:B------:R-:W-:Y:S05]  /*0560*/  CALL.REL.NOINC `($__internal_5_$__cuda_sm3x_div_rn_noftz_f32_slowpath) ;  /* 0x0000001000207944 */ /* 0x000fea0003c00000 */
.L_x_138:
[----:B------:R-:W-:Y:S01]  /*0570*/  FFMA R0, R14, R13, R0 ;  /* 0x0000000d0e007223 */ /* 0x000fe20000000000 */
[----:B------:R-:W-:Y:S06]  /*0580*/  BRA `(.L_x_139) ;  /* 0x0000000000047947 */ /* 0x000fec0003800000 */
.L_x_137:
[----:B------:R-:W-:-:S07]  /*0590*/  FMUL R0, R14, R13 ;  /* 0x0000000d0e007220 */ /* 0x000fce0000400000 */
.L_x_139:
[----:B------:R-:W-:-:S04]  /*05a0*/  IMAD.WIDE R16, R10, 0x4, R22 ;  /* 0x000000040a107825 */ /* 0x000fc800078e0216 */
[----:B------:R-:W-:Y:S01]  /*05b0*/  FADD R12, R13, R12 ;  /* 0x0000000c0d0c7221 */ /* 0x000fe20000000000 */
[----:B------:R-:W-:Y:S01]  /*05c0*/  IMAD.WIDE R36, R10, 0x4, R24 ;  /* 0x000000040a247825 */ /* 0x000fe200078e0218 */
[----:B------:R0:W-:Y:S03]  /*05d0*/  STG.E desc[UR8][R16.64], R13 ;  /* 0x0000000d10007986 */ /* 0x0001e6000c101908 */
[----:B------:R-:W-:Y:S01]  /*05e0*/  IMAD.WIDE R34, R5, 0x4, R34 ;  /* 0x0000000405227825 */ /* 0x000fe200078e0222 */
[----:B------:R0:W-:Y:S04]  /*05f0*/  STG.E desc[UR8][R36.64], R12 ;  /* 0x0000000c24007986 */ /* 0x0001e8000c101908 */
[----:B------:R-:W2:Y:S01]  /*0600*/  LDG.E R9, desc[UR8][R34.64] ;  /* 0x0000000822097981 */ /* 0x000ea2000c1e1900 */
[----:B------:R-:W1:Y:S01]  /*0610*/  LDC.64 R14, c[0x0][0x388] ;  /* 0x0000e200ff0e7b82 */ /* 0x000e620000000a00 */
[----:B------:R-:W-:Y:S01]  /*0620*/  FADD R0, R7, -R0 ;  /* 0x8000000007007221 */ /* 0x000fe20000000000 */
[----:B------:R-:W-:-:S04]  /*0630*/  IMAD.WIDE R18, R5, 0x4, R18 ;  /* 0x0000000405127825 */ /* 0x000fc800078e0212 */
[----:B--2---:R-:W-:-:S05]  /*0640*/  FADD R29, R0, R9 ;  /* 0x00000009001d7221 */ /* 0x004fca0000000000 */
[----:B------:R0:W-:Y:S04]  /*0650*/  STG.E desc[UR8][R18.64], R29 ;  /* 0x0000001d12007986 */ /* 0x0001e8000c101908 */
[----:B-1----:R-:W2:Y:S01]  /*0660*/  LDG.E R14, desc[UR8][R14.64] ;  /* 0x000000080e0e7981 */ /* 0x002ea2000c1e1900 */
[----:B------:R-:W-:Y:S04]  /*0670*/  BSSY.RECONVERGENT B0, `(.L_x_140) ;  /* 0x0000014000007945 */ /* 0x000fe80003800200 */
[----:B------:R-:W-:Y:S01]  /*0680*/  BSSY.RELIABLE B1, `(.L_x_141) ;  /* 0x000000d000017945 */ /* 0x000fe20003800100 */
[----:B--2---:R-:W-:-:S13]  /*0690*/  FSETP.GE.AND P0, PT, R29, R14, PT ;  /* 0x0000000e1d00720b */ /* 0x004fda0003f06000 */
[----:B0-----:R-:W-:Y:S05]  /*06a0*/  @!P0 BRA `(.L_x_142) ;  /* 0x0000000000188947 */ /* 0x001fea0003800000 */
[----:B------:R-:W0:Y:S02]  /*06b0*/  LDC.64 R2, c[0x0][0x390] ;  /* 0x0000e400ff027b82 */ /* 0x000e240000000a00 */
[----:B0-----:R-:W2:Y:S01]  /*06c0*/  LDG.E R3, desc[UR8][R2.64] ;  /* 0x0000000802037981 */ /* 0x001ea2000c1e1900 */
[----:B------:R-:W-:Y:S01]  /*06d0*/  IMAD.MOV.U32 R27, RZ, RZ, 0x3f800000 ;  /* 0x3f800000ff1b7424 */ /* 0x000fe200078e00ff */
[----:B--2---:R-:W-:-:S13]  /*06e0*/  FSETP.GEU.AND P0, PT, R12, R3, PT ;  /* 0x000000030c00720b */ /* 0x004fda0003f0e000 */
[----:B------:R-:W-:Y:S05]  /*06f0*/  @!P0 BREAK.RELIABLE B1 ;  /* 0x0000000000018942 */ /* 0x000fea0003800100 */
[----:B------:R-:W-:Y:S05]  /*0700*/  @!P0 BRA `(.L_x_143) ;  /* 0x0000000000288947 */ /* 0x000fea0003800000 */
.L_x_142:
[----:B------:R-:W-:Y:S01]  /*0710*/  FSETP.GEU.AND P0, PT, R0, -R9, PT ;  /* 0x800000090000720b */ /* 0x000fe20003f0e000 */
[----:B------:R-:W-:-:S12]  /*0720*/  HFMA2 R27, -RZ, RZ, 0, 0 ;  /* 0x00000000ff1b7431 */ /* 0x000fd800000001ff */
[----:B------:R-:W-:Y:S05]  /*0730*/  @P0 BREAK.RELIABLE B1 ;  /* 0x0000000000010942 */ /* 0x000fea0003800100 */
[----:B------:R-:W-:Y:S05]  /*0740*/  @P0 BRA `(.L_x_143) ;  /* 0x0000000000180947 */ /* 0x000fea0003800000 */
[----:B------:R-:W-:Y:S05]  /*0750*/  BSYNC.RELIABLE B1 ;  /* 0x0000000000017941 */ /* 0x000fea0003800100 */
.L_x_141:
[----:B------:R-:W0:Y:S02]  /*0760*/  LDC.64 R2, c[0x0][0x398] ;  /* 0x0000e600ff027b82 */ /* 0x000e240000000a00 */
[----:B0-----:R-:W2:Y:S02]  /*0770*/  LDG.E R3, desc[UR8][R2.64] ;  /* 0x0000000802037981 */ /* 0x001ea4000c1e1900 */
[----:B--2---:R-:W-:-:S04]  /*0780*/  FSETP.GT.AND P0, PT, R12, R3, PT ;  /* 0x000000030c00720b */ /* 0x004fc80003f04000 */
[----:B------:R-:W-:-:S04]  /*0790*/  SEL R27, RZ, 0xffffffff, !P0 ;  /* 0xffffffffff1b7807 */ /* 0x000fc80004000000 */
[----:B------:R-:W-:-:S07]  /*07a0*/  I2FP.F32.S32 R27, R27 ;  /* 0x0000001b001b7245 */ /* 0x000fce0000201400 */
.L_x_143:
[----:B------:R-:W-:Y:S05]  /*07b0*/  BSYNC.RECONVERGENT B0 ;  /* 0x0000000000007941 */ /* 0x000fea0003800200 */
.L_x_140:
[----:B------:R-:W-:Y:S05]  /*07c0*/  WARPSYNC.ALL ;  /* 0x0000000000007948 */ /* 0x000fea0003800000 */
[----:B------:R-:W0:Y:S02]  /*07d0*/  LDC.64 R2, c[0x0][0x390] ;  /* 0x0000e400ff027b82 */ /* 0x000e240000000a00 */
[----:B0-----:R-:W2:Y:S01]  /*07e0*/  LDG.E R26, desc[UR8][R2.64] ;  /* 0x00000008021a7981 */ /* 0x001ea2000c1e1900 */
[----:B------:R-:W-:-:S06]  /*07f0*/  UIADD3 UR6, UPT, UPT, UR4, 0x1, URZ ;  /* 0x0000000104067890 */ /* 0x000fcc000fffe0ff */
[----:B------:R-:W-:-:S04]  /*0800*/  I2FP.F32.U32 R0, UR6 ;  /* 0x0000000600007c45 */ /* 0x000fc80008201000 */
[----:B--2---:R-:W-:-:S13]  /*0810*/  FSETP.GT.AND P0, PT, R26, R0, PT ;  /* 0x000000001a00720b */ /* 0x004fda0003f04000 */
[----:B------:R-:W-:Y:S01]  /*0820*/  @!P0 FMUL R0, R14, R27 ;  /* 0x0000001b0e008220 */ /* 0x000fe20000400000 */
[----:B------:R-:W-:Y:S06]  /*0830*/  @!P0 BRA `(.L_x_144) ;  /* 0x00000000003c8947 */ /* 0x000fec0003800000 */
        /* <DEDUP_REMOVED lines=11> */
[----:B------:R-:W-:Y:S01]  /*08f0*/  IMAD.MOV.U32 R0, RZ, RZ, R26 ;  /* 0x000000ffff007224 */ /* 0x000fe200078e001a */
[----:B------:R-:W-:-:S07]  /*0900*/  MOV R2, 0x920 ;  /* 0x0000092000027802 */ /* 0x000fce0000000f00 */
[----:B------:R-:W-:Y:S05]  /*0910*/  CALL.REL.NOINC `($__internal_5_$__cuda_sm3x_div_rn_noftz_f32_slowpath) ;  /* 0x0000000c00347944 */ /* 0x000fea0003c00000 */
.L_x_145:
[----:B------:R-:W-:-:S07]  /*0920*/  FFMA R0, R14, R27, R0 ;  /* 0x0000001b0e007223 */ /* 0x000fce0000000000 */
.L_x_144:
[----:B------:R-:W-:-:S04]  /*0930*/  IMAD.WIDE R16, R5, 0x4, R16 ;  /* 0x0000000405107825 */ /* 0x000fc800078e0210 */
[----:B------:R-:W-:Y:S01]  /*0940*/  FADD R7, R12, R27 ;  /* 0x0000001b0c077221 */ /* 0x000fe20000000000 */
[C---:B------:R-:W-:Y:S01]  /*0950*/  IMAD.WIDE R14, R5.reuse, 0x4, R36 ;  /* 0x00000004050e7825 */ /* 0x040fe200078e0224 */
        /* <DEDUP_REMOVED lines=16> */
[----:B------:R-:W-:Y:S01]  /*0a60*/  HFMA2 R18, -RZ, RZ, 1.875, 0 ;  /* 0x3f800000ff127431 */ /* 0x000fe200000001ff */
[----:B--2---:R-:W-:-:S13]  /*0a70*/  FSETP.GEU.AND P0, PT, R7, R2, PT ;  /* 0x000000020700720b */ /* 0x004fda0003f0e000 */
[----:B------:R-:W-:Y:S05]  /*0a80*/  @!P0 BREAK.RELIABLE B1 ;  /* 0x0000000000018942 */ /* 0x000fea0003800100 */
[----:B------:R-:W-:Y:S05]  /*0a90*/  @!P0 BRA `(.L_x_149) ;  /* 0x0000000000288947 */ /* 0x000fea0003800000 */
.L_x_148:
[----:B------:R-:W-:Y:S01]  /*0aa0*/  FSETP.GEU.AND P0, PT, R0, -R9, PT ;  /* 0x800000090000720b */ /* 0x000fe20003f0e000 */
[----:B------:R-:W-:-:S12]  /*0ab0*/  IMAD.MOV.U32 R18, RZ, RZ, RZ ;  /* 0x000000ffff127224 */ /* 0x000fd800078e00ff */
[----:B------:R-:W-:Y:S05]  /*0ac0*/  @P0 BREAK.RELIABLE B1 ;  /* 0x0000000000010942 */ /* 0x000fea0003800100 */
[----:B------:R-:W-:Y:S05]  /*0ad0*/  @P0 BRA `(.L_x_149) ;  /* 0x0000000000180947 */ /* 0x000fea0003800000 */
[----:B------:R-:W-:Y:S05]  /*0ae0*/  BSYNC.RELIABLE B1 ;  /* 0x0000000000017941 */ /* 0x000fea0003800100 */
.L_x_147:
[----:B------:R-:W0:Y:S02]  /*0af0*/  LDC.64 R2, c[0x0][0x398] ;  /* 0x0000e600ff027b82 */ /* 0x000e240000000a00 */
[----:B0-----:R-:W2:Y:S02]  /*0b00*/  LDG.E R2, desc[UR8][R2.64] ;  /* 0x0000000802027981 */ /* 0x001ea4000c1e1900 */
[----:B--2---:R-:W-:-:S04]  /*0b10*/  FSETP.GT.AND P0, PT, R7, R2, PT ;  /* 0x000000020700720b */ /* 0x004fc80003f04000 */
[----:B------:R-:W-:-:S04]  /*0b20*/  SEL R18, RZ, 0xffffffff, !P0 ;  /* 0xffffffffff127807 */ /* 0x000fc80004000000 */
[----:B------:R-:W-:-:S07]  /*0b30*/  I2FP.F32.S32 R18, R18 ;  /* 0x0000001200127245 */ /* 0x000fce0000201400 */
.L_x_149:
[----:B------:R-:W-:Y:S05]  /*0b40*/  BSYNC.RECONVERGENT B0 ;  /* 0x0000000000007941 */ /* 0x000fea0003800200 */
.L_x_146:
        /* <DEDUP_REMOVED lines=22> */
.L_x_151:
[----:B------:R-:W-:-:S07]  /*0cb0*/  FFMA R0, R29, R18, R0 ;  /* 0x000000121d007223 */ /* 0x000fce0000000000 */
.L_x_150:
[----:B------:R-:W-:-:S04]  /*0cc0*/  IMAD.WIDE R16, R5, 0x4, R16 ;  /* 0x0000000405107825 */ /* 0x000fc800078e0210 */
[----:B------:R-:W-:Y:S01]  /*0cd0*/  FADD R7, R7, R18 ;  /* 0x0000001207077221 */ /* 0x000fe20000000000 */
[C---:B------:R-:W-:Y:S01]  /*0ce0*/  IMAD.WIDE R36, R5.reuse, 0x4, R14 ;  /* 0x0000000405247825 */ /* 0x040fe200078e020e */
[----:B------:R0:W-:Y:S03]  /*0cf0*/  STG.E desc[UR8][R16.64], R18 ;  /* 0x0000001210007986 */ /* 0x0001e6000c101908 */
[----:B------:R-:W-:Y:S01]  /*0d00*/  IMAD.WIDE R26, R5, 0x4, R12 ;  /* 0x00000004051a7825 */ /* 0x000fe200078e020c */
[----:B------:R0:W-:Y:S05]  /*0d10*/  STG.E desc[UR8][R36.64], R7 ;  /* 0x0000000724007986 */ /* 0x0001ea000c101908 */
        /* <DEDUP_REMOVED lines=17> */
.L_x_154:
[----:B------:R-:W-:Y:S01]  /*0e30*/  FSETP.GEU.AND P0, PT, R0, -R27, PT ;  /* 0x8000001b0000720b */ /* 0x000fe20003f0e000 */
[----:B------:R-:W-:-:S12]  /*0e40*/  HFMA2 R14, -RZ, RZ, 0, 0 ;  /* 0x00000000ff0e7431 */ /* 0x000fd800000001ff */
[----:B------:R-:W-:Y:S05]  /*0e50*/  @P0 BREAK.RELIABLE B1 ;  /* 0x0000000000010942 */ /* 0x000fea0003800100 */
[----:B------:R-:W-:Y:S05]  /*0e60*/  @P0 BRA `(.L_x_155) ;  /* 0x0000000000180947 */ /* 0x000fea0003800000 */
[----:B------:R-:W-:Y:S05]  /*0e70*/  BSYNC.RELIABLE B1 ;  /* 0x0000000000017941 */ /* 0x000fea0003800100 */
.L_x_153:
[----:B------:R-:W0:Y:S02]  /*0e80*/  LDC.64 R2, c[0x0][0x398] ;  /* 0x0000e600ff027b82 */ /* 0x000e240000000a00 */
[----:B0-----:R-:W2:Y:S02]  /*0e90*/  LDG.E R2, desc[UR8][R2.64] ;  /* 0x0000000802027981 */ /* 0x001ea4000c1e1900 */
[----:B--2---:R-:W-:-:S04]  /*0ea0*/  FSETP.GT.AND P0, PT, R7, R2, PT ;  /* 0x000000020700720b */ /* 0x004fc80003f04000 */
[----:B------:R-:W-:-:S04]  /*0eb0*/  SEL R14, RZ, 0xffffffff, !P0 ;  /* 0xffffffffff0e7807 */ /* 0x000fc80004000000 */
[----:B------:R-:W-:-:S07]  /*0ec0*/  I2FP.F32.S32 R14, R14 ;  /* 0x0000000e000e7245 */ /* 0x000fce0000201400 */
.L_x_155:
[----:B------:R-:W-:Y:S05]  /*0ed0*/  BSYNC.RECONVERGENT B0 ;  /* 0x0000000000007941 */ /* 0x000fea0003800200 */
.L_x_152:
        /* <DEDUP_REMOVED lines=22> */
.L_x_157:
[----:B------:R-:W-:-:S07]  /*1040*/  FFMA R0, R15, R14, R0 ;  /* 0x0000000e0f007223 */ /* 0x000fce0000000000 */
.L_x_156:
[----:B------:R-:W0:Y:S01]  /*1050*/  LDC R15, c[0x0][0x3cc] ;  /* 0x0000f300ff0f7b82 */ /* 0x000e220000000800 */
[----:B------:R-:W-:-:S04]  /*1060*/  IMAD.WIDE R16, R5, 0x4, R16 ;  /* 0x0000000405107825 */ /* 0x000fc800078e0210 */
[----:B------:R-:W-:Y:S01]  /*1070*/  FADD R12, R7, R14 ;  /* 0x0000000e070c7221 */ /* 0x000fe20000000000 */
[----:B------:R-:W-:Y:S01]  /*1080*/  UIADD3 UR4, UPT, UPT, UR4, 0x4, URZ ;  /* 0x0000000404047890 */ /* 0x000fe2000fffe0ff */
[----:B------:R-:W-:Y:S01]  /*1090*/  FADD R3, R13, -R0 ;  /* 0x800000000d037221 */ /* 0x000fe20000000000 */
[C---:B------:R-:W-:Y:S01]  /*10a0*/  IMAD.WIDE R36, R5.reuse, 0x4, R36 ;  /* 0x0000000405247825 */ /* 0x040fe200078e0224 */
[----:B------:R1:W-:Y:S01]  /*10b0*/  STG.E desc[UR8][R16.64], R14 ;  /* 0x0000000e10007986 */ /* 0x0003e2000c101908 */
[C---:B------:R-:W-:Y:S02]  /*10c0*/  LEA R10, R5.reuse, R10, 0x2 ;  /* 0x0000000a050a7211 */ /* 0x040fe400078e10ff */
[----:B------:R-:W-:Y:S01]  /*10d0*/  IMAD R8, R5, 0x4, R8 ;  /* 0x0000000405087824 */ /* 0x000fe200078e0208 */
[----:B------:R1:W-:Y:S01]  /*10e0*/  STG.E desc[UR8][R36.64], R12 ;  /* 0x0000000c24007986 */ /* 0x0003e2000c101908 */
[----:B0-----:R-:W-:-:S04]  /*10f0*/  LOP3.LUT R2, R15, 0x7ffffffc, RZ, 0xc0, !PT ;  /* 0x7ffffffc0f027812 */ /* 0x001fc800078ec0ff */
[----:B------:R-:W-:-:S13]  /*1100*/  ISETP.NE.AND P0, PT, R2, UR4, PT ;  /* 0x0000000402007c0c */ /* 0x000fda000bf05270 */
[----:B-1----:R-:W-:Y:S05]  /*1110*/  @P0 BRA `(.L_x_158) ;  /* 0xfffffff000500947 */ /* 0x002fea000383ffff */
[----:B------:R-:W-:-:S07]  /*1120*/  MOV R8, R2 ;  /* 0x0000000200087202 */ /* 0x000fce0000000f00 */
.L_x_132:
[----:B------:R-:W-:-:S13]  /*1130*/  LOP3.LUT P0, R13, R15, 0x3, RZ, 0xc0, !PT ;  /* 0x000000030f0d7812 */ /* 0x000fda000780c0ff */
[----:B------:R-:W-:Y:S05]  /*1140*/  @!P0 BRA `(.L_x_131) ;  /* 0x0000000400188947 */ /* 0x000fea0003800000 */
[----:B------:R-:W1:Y:S01]  /*1150*/  LDCU UR4, c[0x0][0x3d0] ;  /* 0x00007a00ff0477ac */ /* 0x000e620008000800 */
[----:B------:R-:W2:Y:S01]  /*1160*/  LDC.64 R16, c[0x0][0x380] ;  /* 0x0000e000ff107b82 */ /* 0x000ea20000000a00 */
[----:B------:R-:W-:Y:S01]  /*1170*/  IMAD.MOV R13, RZ, RZ, -R13 ;  /* 0x000000ffff0d7224 */ /* 0x000fe200078e0a0d */
[----:B------:R-:W3:Y:S01]  /*1180*/  LDCU UR6, c[0x0][0x3c8] ;  /* 0x00007900ff0677ac */ /* 0x000ee20008000800 */
[----:B------:R-:W-:Y:S02]  /*1190*/  IMAD R15, R5, R8, R5 ;  /* 0x00000008050f7224 */ /* 0x000fe400078e0205 */
[----:B-1----:R-:W-:-:S04]  /*11a0*/  IMAD R7, R8, UR4, RZ ;  /* 0x0000000408077c24 */ /* 0x002fc8000f8e02ff */
[----:B---3--:R-:W-:-:S05]  /*11b0*/  IMAD R7, R7, UR6, R4 ;  /* 0x0000000607077c24 */ /* 0x008fca000f8e0204 */
[----:B------:R-:W-:-:S07]  /*11c0*/  IADD3 R14, PT, PT, R7, UR5, RZ ;  /* 0x00000005070e7c10 */ /* 0x000fce000fffe0ff */
.L_x_165:
[----:B-12---:R-:W-:-:S05]  /*11d0*/  IMAD.WIDE R18, R14, 0x4, R16 ;  /* 0x000000040e127825 */ /* 0x006fca00078e0210 */
        /* <DEDUP_REMOVED lines=12> */
[----:B------:R-:W-:Y:S01]  /*12a0*/  IMAD.MOV.U32 R7, RZ, RZ, 0x3f800000 ;  /* 0x3f800000ff077424 */ /* 0x000fe200078e00ff */
[----:B--2---:R-:W-:-:S13]  /*12b0*/  FSETP.GEU.AND P0, PT, R12, R19, PT ;  /* 0x000000130c00720b */ /* 0x004fda0003f0e000 */
[----:B------:R-:W-:Y:S05]  /*12c0*/  @!P0 BREAK.RELIABLE B1 ;  /* 0x0000000000018942 */ /* 0x000fea0003800100 */
[----:B------:R-:W-:Y:S05]  /*12d0*/  @!P0 BRA `(.L_x_162) ;  /* 0x0000000000288947 */ /* 0x000fea0003800000 */
.L_x_161:
[----:B------:R-:W-:Y:S01]  /*12e0*/  FSETP.GEU.AND P0, PT, R3, -R0, PT ;  /* 0x800000000300720b */ /* 0x000fe20003f0e000 */
[----:B------:R-:W-:-:S12]  /*12f0*/  HFMA2 R7, -RZ, RZ, 0, 0 ;  /* 0x00000000ff077431 */ /* 0x000fd800000001ff */
[----:B------:R-:W-:Y:S05]  /*1300*/  @P0 BREAK.RELIABLE B1 ;  /* 0x0000000000010942 */ /* 0x000fea0003800100 */
[----:B------:R-:W-:Y:S05]  /*1310*/  @P0 BRA `(.L_x_162) ;  /* 0x0000000000180947 */ /* 0x000fea0003800000 */
[----:B------:R-:W-:Y:S05]  /*1320*/  BSYNC.RELIABLE B1 ;  /* 0x0000000000017941 */ /* 0x000fea0003800100 */
.L_x_160:
[----:B0-----:R-:W0:Y:S02]  /*1330*/  LDC.64 R2, c[0x0][0x398] ;  /* 0x0000e600ff027b82 */ /* 0x001e240000000a00 */
[----:B0-----:R-:W2:Y:S02]  /*1340*/  LDG.E R3, desc[UR8][R2.64] ;  /* 0x0000000802037981 */ /* 0x001ea4000c1e1900 */
[----:B--2---:R-:W-:-:S04]  /*1350*/  FSETP.GT.AND P0, PT, R12, R3, PT ;  /* 0x000000030c00720b */ /* 0x004fc80003f04000 */
[----:B------:R-:W-:-:S04]  /*1360*/  SEL R7, RZ, 0xffffffff, !P0 ;  /* 0xffffffffff077807 */ /* 0x000fc80004000000 */
[----:B------:R-:W-:-:S07]  /*1370*/  I2FP.F32.S32 R7, R7 ;  /* 0x0000000700077245 */ /* 0x000fce0000201400 */
.L_x_162:
[----:B------:R-:W-:Y:S05]  /*1380*/  BSYNC.RECONVERGENT B0 ;  /* 0x0000000000007941 */ /* 0x000fea0003800200 */
.L_x_159:
[----:B------:R-:W-:Y:S05]  /*1390*/  WARPSYNC.ALL ;  /* 0x0000000000007948 */ /* 0x000fea0003800000 */
[----:B0-----:R-:W0:Y:S02]  /*13a0*/  LDC.64 R2, c[0x0][0x390] ;  /* 0x0000e400ff027b82 */ /* 0x001e240000000a00 */
[----:B0-----:R-:W2:Y:S01]  /*13b0*/  LDG.E R26, desc[UR8][R2.64] ;  /* 0x00000008021a7981 */ /* 0x001ea2000c1e1900 */
[----:B------:R-:W-:-:S04]  /*13c0*/  I2FP.F32.U32 R0, R8 ;  /* 0x0000000800007245 */ /* 0x000fc80000201000 */
        /* <DEDUP_REMOVED lines=17> */
.L_x_164:
[----:B------:R-:W-:-:S07]  /*14e0*/  FFMA R9, R10, R7, R0 ;  /* 0x000000070a097223 */ /* 0x000fce0000000000 */
.L_x_163:
[----:B------:R-:W-:-:S04]  /*14f0*/  IMAD.WIDE R10, R15, 0x4, R22 ;  /* 0x000000040f0a7825 */ /* 0x000fc800078e0216 */
[----:B------:R-:W-:Y:S01]  /*1500*/  FADD R12, R7, R12 ;  /* 0x0000000c070c7221 */ /* 0x000fe20000000000 */
[----:B------:R-:W-:Y:S01]  /*1510*/  IADD3 R13, PT, PT, R13, 0x1, RZ ;  /* 0x000000010d0d7810 */ /* 0x000fe20007ffe0ff */
[----:B------:R-:W-:Y:S01]  /*1520*/  FADD R3, R4, -R9 ;  /* 0x8000000904037221 */ /* 0x000fe20000000000 */
[----:B------:R-:W-:Y:S01]  /*1530*/  IMAD.WIDE R18, R15, 0x4, R24 ;  /* 0x000000040f127825 */ /* 0x000fe200078e0218 */
[----:B------:R1:W-:Y:S01]  /*1540*/  STG.E desc[UR8][R10.64], R7 ;  /* 0x000000070a007986 */ /* 0x0003e2000c101908 */
[----:B------:R-:W-:Y:S02]  /*1550*/  ISETP.NE.AND P0, PT, R13, RZ, PT ;  /* 0x000000ff0d00720c */ /* 0x000fe40003f05270 */
[C---:B------:R-:W-:Y:S01]  /*1560*/  IMAD.IADD R14, R5.reuse, 0x1, R14 ;  /* 0x00000001050e7824 */ /* 0x040fe200078e020e */
[----:B------:R1:W-:Y:S01]  /*1570*/  STG.E desc[UR8][R18.64], R12 ;  /* 0x0000000c12007986 */ /* 0x0003e2000c101908 */
[----:B------:R-:W-:Y:S01]  /*1580*/  IADD3 R8, PT, PT, R8, 0x1, RZ ;  /* 0x0000000108087810 */ /* 0x000fe20007ffe0ff */
[----:B------:R-:W-:-:S08]  /*1590*/  IMAD.IADD R15, R5, 0x1, R15 ;  /* 0x00000001050f7824 */ /* 0x000fd000078e020f */
[----:B------:R-:W-:Y:S05]  /*15a0*/  @P0 BRA `(.L_x_165) ;  /* 0xfffffffc00080947 */ /* 0x000fea000383ffff */
.L_x_131:
[----:B------:R-:W1:Y:S02]  /*15b0*/  LDC.64 R4, c[0x0][0x3b0] ;  /* 0x0000ec00ff047b82 */ /* 0x000e640000000a00 */
[----:B-1----:R-:W-:-:S05]  /*15c0*/  IMAD.WIDE R6, R6, 0x4, R4 ;  /* 0x0000000406067825 */ /* 0x002fca00078e0204 */
[----:B------:R-:W-:Y:S01]  /*15d0*/  STG.E desc[UR8][R6.64], R3 ;  /* 0x0000000306007986 */ /* 0x000fe2000c101908 */
[----:B------:R-:W-:Y:S05]  /*15e0*/  EXIT ;  /* 0x000000000000794d */ /* 0x000fea0003800000 */
        .weak           $__internal_5_$__cuda_sm3x_div_rn_noftz_f32_slowpath
        .type           $__internal_5_$__cuda_sm3x_div_rn_noftz_f32_slowpath,@function
        .size           $__internal_5_$__cuda_sm3x_div_rn_noftz_f32_slowpath,(.L_x_180 - $__internal_5_$__cuda_sm3x_div_rn_noftz_f32_slowpath)
$__internal_5_$__cuda_sm3x_div_rn_noftz_f32_slowpath:
[----:B------:R-:W-:Y:S02]  /*15f0*/  SHF.R.U32.HI R9, RZ, 0x17, R0 ;  /* 0x00000017ff097819 */ /* 0x000fe40000011600 */
[----:B------:R-:W-:Y:S02]  /*1600*/  SHF.R.U32.HI R26, RZ, 0x17, R3 ;  /* 0x00000017ff1a7819 */ /* 0x000fe40000011603 */
[----:B------:R-:W-:Y:S02]  /*1610*/  LOP3.LUT R9, R9, 0xff, RZ, 0xc0, !PT ;  /* 0x000000ff09097812 */ /* 0x000fe400078ec0ff */
[----:B------:R-:W-:Y:S02]  /*1620*/  LOP3.LUT R26, R26, 0xff, RZ, 0xc0, !PT ;  /* 0x000000ff1a1a7812 */ /* 0x000fe400078ec0ff */
[----:B------:R-:W-:-:S03]  /*1630*/  IADD3 R28, PT, PT, R9, -0x1, RZ ;  /* 0xffffffff091c7810 */ /* 0x000fc60007ffe0ff */
[----:B------:R-:W-:Y:S01]  /*1640*/  VIADD R30, R26, 0xffffffff ;  /* 0xffffffff1a1e7836 */ /* 0x000fe20000000000 */
[----:B------:R-:W-:-:S04]  /*1650*/  ISETP.GT.U32.AND P0, PT, R28, 0xfd, PT ;  /* 0x000000fd1c00780c */ /* 0x000fc80003f04070 */
[----:B------:R-:W-:-:S13]  /*1660*/  ISETP.GT.U32.OR P0, PT, R30, 0xfd, P0 ;  /* 0x000000fd1e00780c */ /* 0x000fda0000704470 */
[----:B------:R-:W-:Y:S01]  /*1670*/  @!P0 MOV R11, RZ ;  /* 0x000000ff000b8202 */ /* 0x000fe20000000f00 */
        /* <DEDUP_REMOVED lines=19> */
[----:B------:R-:W-:Y:S01]  /*17b0*/  @P0 IMAD.MOV.U32 R11, RZ, RZ, RZ ;  /* 0x000000ffff0b0224 */ /* 0x000fe200078e00ff */
[----:B------:R-:W-:Y:S01]  /*17c0*/  @!P0 MOV R11, 0xffffffc0 ;  /* 0xffffffc0000b8802 */ /* 0x000fe20000000f00 */
[----:B------:R-:W-:Y:S01]  /*17d0*/  @!P0 FFMA R3, R3, 1.84467440737095516160e+19, RZ ;  /* 0x5f80000003038823 */ /* 0x000fe200000000ff */
[----:B------:R-:W-:-:S03]  /*17e0*/  @!P1 FFMA R0, R0, 1.84467440737095516160e+19, RZ ;  /* 0x5f80000000009823 */ /* 0x000fc600000000ff */
[----:B------:R-:W-:-:S07]  /*17f0*/  @!P1 VIADD R11, R11, 0x40 ;  /* 0x000000400b0b9836 */ /* 0x000fce0000000000 */
.L_x_166:
[----:B------:R-:W-:Y:S01]  /*1800*/  LEA R31, R9, 0xc0800000, 0x17 ;  /* 0xc0800000091f7811 */ /* 0x000fe200078eb8ff */
[----:B------:R-:W-:-:S03]  /*1810*/  VIADD R26, R26, 0xffffff81 ;  /* 0xffffff811a1a7836 */ /* 0x000fc60000000000 */
[----:B------:R-:W-:Y:S01]  /*1820*/  IADD3 R30, PT, PT, -R31, R0, RZ ;  /* 0x000000001f1e7210 */ /* 0x000fe20007ffe1ff */
[C---:B------:R-:W-:Y:S01]  /*1830*/  IMAD R0, R26.reuse, -0x800000, R3 ;  /* 0xff8000001a007824 */ /* 0x040fe200078e0203 */
[----:B------:R-:W-:Y:S02]  /*1840*/  IADD3 R26, PT, PT, R26, 0x7f, -R9 ;  /* 0x0000007f1a1a7810 */ /* 0x000fe40007ffe809 */
[----:B------:R-:W0:Y:S01]  /*1850*/  MUFU.RCP R28, R30 ;  /* 0x0000001e001c7308 */ /* 0x000e220000001000 */
[----:B------:R-:W-:Y:S01]  /*1860*/  FADD.FTZ R31, -R30, -RZ ;  /* 0x800000ff1e1f7221 */ /* 0x000fe20000010100 */
[----:B------:R-:W-:-:S03]  /*1870*/  IADD3 R11, PT, PT, R26, R11, RZ ;  /* 0x0000000b1a0b7210 */ /* 0x000fc60007ffe0ff */
[----:B0-----:R-:W-:-:S04]  /*1880*/  FFMA R33, R28, R31, 1 ;  /* 0x3f8000001c217423 */ /* 0x001fc8000000001f */
[----:B------:R-:W-:-:S04]  /*1890*/  FFMA R33, R28, R33, R28 ;  /* 0x000000211c217223 */ /* 0x000fc8000000001c */
[----:B------:R-:W-:-:S04]  /*18a0*/  FFMA R28, R0, R33, RZ ;  /* 0x00000021001c7223 */ /* 0x000fc800000000ff */
[----:B------:R-:W-:-:S04]  /*18b0*/  FFMA R3, R31, R28, R0 ;  /* 0x0000001c1f037223 */ /* 0x000fc80000000000 */
[----:B------:R-:W-:-:S04]  /*18c0*/  FFMA R28, R33, R3, R28 ;  /* 0x00000003211c7223 */ /* 0x000fc8000000001c */
[----:B------:R-:W-:-:S04]  /*18d0*/  FFMA R31, R31, R28, R0 ;  /* 0x0000001c1f1f7223 */ /* 0x000fc80000000000 */
[----:B------:R-:W-:-:S05]  /*18e0*/  FFMA R0, R33, R31, R28 ;  /* 0x0000001f21007223 */ /* 0x000fca000000001c */
[----:B------:R-:W-:-:S04]  /*18f0*/  SHF.R.U32.HI R3, RZ, 0x17, R0 ;  /* 0x00000017ff037819 */ /* 0x000fc80000011600 */
[----:B------:R-:W-:-:S05]  /*1900*/  LOP3.LUT R26, R3, 0xff, RZ, 0xc0, !PT ;  /* 0x000000ff031a7812 */ /* 0x000fca00078ec0ff */
[----:B------:R-:W-:-:S05]  /*1910*/  IMAD.IADD R3, R26, 0x1, R11 ;  /* 0x000000011a037824 */ /* 0x000fca00078e020b */
        /* <DEDUP_REMOVED lines=10> */
[-CC-:B------:R-:W-:Y:S01]  /*19c0*/  FFMA.RZ R9, R33, R31.reuse, R28.reuse ;  /* 0x0000001f21097223 */ /* 0x180fe2000000c01c */
[----:B------:R-:W-:Y:S02]  /*19d0*/  VIADD R26, R3, 0x20 ;  /* 0x00000020031a7836 */ /* 0x000fe40000000000 */
[CCC-:B------:R-:W-:Y:S01]  /*19e0*/  FFMA.RP R11, R33.reuse, R31.reuse, R28.reuse ;  /* 0x0000001f210b7223 */ /* 0x1c0fe2000000801c */
[----:B------:R-:W-:Y:S01]  /*19f0*/  FFMA.RM R28, R33, R31, R28 ;  /* 0x0000001f211c7223 */ /* 0x000fe2000000401c */
[----:B------:R-:W-:Y:S02]  /*1a00*/  ISETP.NE.AND P2, PT, R3, RZ, PT ;  /* 0x000000ff0300720c */ /* 0x000fe40003f45270 */
        /* <DEDUP_REMOVED lines=13> */
[----:B------:R-:W-:-:S05]  /*1ae0*/  LOP3.LUT R26, R3, R26, RZ, 0xc0, !PT ;  /* 0x0000001a031a7212 */ /* 0x000fca00078ec0ff */
[----:B------:R-:W-:-:S05]  /*1af0*/  IMAD.IADD R9, R9, 0x1, R26 ;  /* 0x0000000109097824 */ /* 0x000fca00078e021a */
[----:B------:R-:W-:Y:S01]  /*1b00*/  LOP3.LUT R0, R9, R0, RZ, 0xfc, !PT ;  /* 0x0000000009007212 */ /* 0x000fe200078efcff */
[----:B------:R-:W-:Y:S06]  /*1b10*/  BRA `(.L_x_173) ;  /* 0x0000000000347947 */ /* 0x000fec0003800000 */
.L_x_172:
[----:B------:R-:W-:-:S04]  /*1b20*/  LOP3.LUT R0, R0, 0x80000000, RZ, 0xc0, !PT ;  /* 0x8000000000007812 */ /* 0x000fc800078ec0ff */
[----:B------:R-:W-:Y:S01]  /*1b30*/  LOP3.LUT R0, R0, 0x7f800000, RZ, 0xfc, !PT ;  /* 0x7f80000000007812 */ /* 0x000fe200078efcff */
[----:B------:R-:W-:Y:S06]  /*1b40*/  BRA `(.L_x_173) ;  /* 0x0000000000287947 */ /* 0x000fec0003800000 */
.L_x_171:
[----:B------:R-:W-:Y:S01]  /*1b50*/  LEA R0, R11, R0, 0x17 ;  /* 0x000000000b007211 */ /* 0x000fe200078eb8ff */
[----:B------:R-:W-:Y:S06]  /*1b60*/  BRA `(.L_x_173) ;  /* 0x0000000000207947 */ /* 0x000fec0003800000 */
.L_x_170:
[----:B------:R-:W-:-:S04]  /*1b70*/  LOP3.LUT R0, R0, 0x80000000, R3, 0x48, !PT ;  /* 0x8000000000007812 */ /* 0x000fc800078e4803 */
[----:B------:R-:W-:Y:S01]  /*1b80*/  LOP3.LUT R0, R0, 0x7f800000, RZ, 0xfc, !PT ;  /* 0x7f80000000007812 */ /* 0x000fe200078efcff */
[----:B------:R-:W-:Y:S06]  /*1b90*/  BRA `(.L_x_173) ;  /* 0x0000000000147947 */ /* 0x000fec0003800000 */
.L_x_169:
[----:B------:R-:W-:Y:S01]  /*1ba0*/  LOP3.LUT R0, R0, 0x80000000, R3, 0x48, !PT ;  /* 0x8000000000007812 */ /* 0x000fe200078e4803 */
[----:B------:R-:W-:Y:S06]  /*1bb0*/  BRA `(.L_x_173) ;  /* 0x00000000000c7947 */ /* 0x000fec0003800000 */
.L_x_168:
[----:B------:R-:W0:Y:S01]  /*1bc0*/  MUFU.RSQ R0, -QNAN ;  /* 0xffc0000000007908 */ /* 0x000e220000001400 */
[----:B------:R-:W-:Y:S05]  /*1bd0*/  BRA `(.L_x_173) ;  /* 0x0000000000047947 */ /* 0x000fea0003800000 */
.L_x_167:
[----:B------:R-:W-:-:S07]  /*1be0*/  FADD.FTZ R0, R3, R0 ;  /* 0x0000000003007221 */ /* 0x000fce0000010000 */
.L_x_173:
[----:B------:R-:W-:-:S04]  /*1bf0*/  HFMA2 R3, -RZ, RZ, 0, 0 ;  /* 0x00000000ff037431 */ /* 0x000fc800000001ff */
[----:B0-----:R-:W-:Y:S05]  /*1c00*/  RET.REL.NODEC R2 `(forward_kernel_fp32) ;  /* 0xffffffe002fc7950 */ /* 0x001fea0003c3ffff */
.L_x_174:
        /* <DEDUP_REMOVED lines=15> */
.L_x_180:


//--------------------- .nv.shared.reserved.0     --------------------------
	.section	.nv.shared.reserved.0,"aw",@nobits
	.weak		__nv_reservedSMEM_offset_0_alias
	.size		__nv_reservedSMEM_offset_0_alias, 0, 64
	.other		__nv_reservedSMEM_offset_0_alias,@"STO_CUDA_RESERVED_SHARED STV_DEFAULT"
__nv_reservedSMEM_offset_0_alias:
	.zero		0
	.zero		64


//--------------------- .nv.constant0.backward_kernel_fp64 --------------------------
	.section	.nv.constant0.backward_kernel_fp64,"a",@progbits
	.sectionflags	@""
	.align	4
.nv.constant0.backward_kernel_fp64:
	.zero		988


//--------------------- .nv.constant0.forward_kernel_fp64 --------------------------
	.section	.nv.constant0.forward_kernel_fp64,"a",@progbits
	.sectionflags	@""
	.align	4
.nv.constant0.forward_kernel_fp64:
	.zero		980


//--------------------- .nv.constant0.backward_kernel_fp16 --------------------------
	.section	.nv.constant0.backward_kernel_fp16,"a",@progbits
	.sectionflags	@""
	.align	4
.nv.constant0.backward_kernel_fp16:
	.zero		988


//--------------------- .nv.constant0.backward_kernel_fp32 --------------------------
	.section	.nv.constant0.backward_kernel_fp32,"a",@progbits
	.sectionflags	@""
	.align	4
.nv.constant0.backward_kernel_fp32:
	.zero		988


//--------------------- .nv.constant0.forward_kernel_fp16 --------------------------
	.section	.nv.constant0.forward_kernel_fp16,"a",@progbits
	.sectionflags	@""
	.align	4
.nv.constant0.forward_kernel_fp16:
	.zero		980


//--------------------- .nv.constant0.forward_kernel_fp32 --------------------------
	.section	.nv.constant0.forward_kernel_fp32,"a",@progbits
	.sectionflags	@""
	.align	4
.nv.constant0.forward_kernel_fp32:
	.zero		980


//--------------------- SYMBOLS --------------------------

	.type		.nv.reservedSmem.offset0,@object
	.size		.nv.reservedSmem.offset0,0x4
